// auto-generated by cutlass_sweep.gemm — config: {"arch": "sm_90", "cluster_m": 8, "cluster_n": 1, "dtype": "tf32", "dtype_b": "tf32", "layout": "nt", "stages": 0, "tile_k": 64, "tile_m": 256, "tile_n": 64}
#include "cutlass/cutlass.h"
#include "cutlass/gemm/collective/collective_builder.hpp"
#include "cutlass/gemm/device/gemm_universal_adapter.h"
#include "cutlass/gemm/kernel/gemm_universal.hpp"
#include "cutlass/epilogue/collective/collective_builder.hpp"

using ElemA = cutlass::tfloat32_t;
using ElemB = cutlass::tfloat32_t;
using ElemCD = cutlass::tfloat32_t;
using Acc  = float;
using TileShape    = cute::Shape<cute::_256, cute::_64, cute::_64>;
using ClusterShape = cute::Shape<cute::_8, cute::_1, cute::_1>;

using CollectiveEpilogue = typename cutlass::epilogue::collective::CollectiveBuilder<
    cutlass::arch::Sm90, cutlass::arch::OpClassTensorOp,
    TileShape, ClusterShape,
    cutlass::epilogue::collective::EpilogueTileAuto,
    Acc, Acc,
    ElemCD, cutlass::layout::RowMajor, 128 / cutlass::sizeof_bits<ElemCD>::value,
    ElemCD, cutlass::layout::RowMajor, 128 / cutlass::sizeof_bits<ElemCD>::value,
    cutlass::epilogue::collective::EpilogueScheduleAuto
  >::CollectiveOp;

using CollectiveMainloop = typename cutlass::gemm::collective::CollectiveBuilder<
    cutlass::arch::Sm90, cutlass::arch::OpClassTensorOp,
    ElemA, cutlass::layout::RowMajor, 128 / cutlass::sizeof_bits<ElemA>::value,
    ElemB, cutlass::layout::ColumnMajor, 128 / cutlass::sizeof_bits<ElemB>::value,
    Acc,
    TileShape, ClusterShape,
    cutlass::gemm::collective::StageCountAutoCarveout<static_cast<int>(sizeof(typename CollectiveEpilogue::SharedStorage))>,
    cutlass::gemm::collective::KernelScheduleAuto
  >::CollectiveOp;

using GemmKernel = cutlass::gemm::kernel::GemmUniversal<
    cute::Shape<int,int,int,int>,
    CollectiveMainloop,
    CollectiveEpilogue
>;
using Gemm = cutlass::gemm::device::GemmUniversalAdapter<GemmKernel>;

// Force the device kernel symbol into the cubin without needing a host main.
auto* _anchor = &cutlass::device_kernel<GemmKernel>;


// ===== COMPILED SASS (sm_90a) =====

	.target	sm_90a

	.elftype	@"ET_EXEC"


//--------------------- .note.nv.tkinfo           --------------------------
	.section	.note.nv.tkinfo,"",@"SHT_NOTE"
	.sectionflags	@"SHF_NOTE_NV_TKINFO"
	.tkinfo
        /*0018*/ 	.word	0x00000002
        /*0030*/ 	.string	""
        /*0030*/ 	.string	"ptxas"
        /*0030*/ 	.string	"Cuda compilation tools, release 13.0, V13.0.88"
        /*0030*/ 	.string	"Build cuda_13.0.r13.0/compiler.36424714_0"
        /*0030*/ 	.string	"-arch sm_90a -m 64 "



//--------------------- .note.nv.cuinfo           --------------------------
	.section	.note.nv.cuinfo,"",@"SHT_NOTE"
	.sectionflags	@"SHF_NOTE_NV_CUINFO"
        /*0018*/ 	.short	0x0002
        /*001a*/ 	.short	0x005a
        /*001c*/ 	.short	0x0082
	.zero		2


//--------------------- .nv.info                  --------------------------
	.section	.nv.info,"",@"SHT_CUDA_INFO"
	.align	4


	//----- nvinfo : EIATTR_REGCOUNT
	.align		4
        /*0000*/ 	.byte	0x04, 0x2f
        /*0002*/ 	.short	(.L_15 - .L_14)
	.align		4
.L_14:
        /*0004*/ 	.word	index@(_ZN7cutlass13device_kernelINS_4gemm6kernel13GemmUniversalIN4cute5tupleIJiiiiEEENS1_10collective13CollectiveMmaINS1_34MainloopSm90TmaGmmaWarpSpecializedILi2ENS5_IJNS4_1CILi8EEENSA_ILi1EEESC_EEENS1_35KernelTmaWarpSpecializedCooperativeEEENS5_IJNSA_ILi256EEENSA_ILi64EEESH_EEENS_10tfloat32_tENS5_IJlSC_lEEESJ_SK_NS4_8TiledMMAINS4_8MMA_AtomIJNS4_4SM904GMMA29MMA_64x64x8_F32TF32TF32_SS_TNILNSO_7ScaleInE1ELSQ_1EEEEEENS4_6LayoutINS5_IJNSA_ILi2EEESC_SC_EEENS5_IJSC_NSA_ILi0EEESW_EEEEENS5_IJNS4_10UnderscoreESZ_SZ_EEEEENS4_13SM90_TMA_LOADENS4_14ComposedLayoutINS4_7SwizzleILi3ELi4ELi3EEENS4_18smem_ptr_flag_bitsILi32EEENST_INS5_IJSB_NSA_ILi32EEEEEENS5_IJS18_SC_EEEEEEEvNS4_8identityENS4_23SM90_TMA_LOAD_MULTICASTES1C_vS1D_EENS_8epilogue10collective6detail29Sm90TmaWarpSpecializedAdapterINS1H_15DefaultEpilogueISJ_SK_SK_NS1G_6thread17LinearCombinationISJ_Li1EffLNS1L_9ScaleType4KindE0ELNS_15FloatRoundStyleE2ESJ_EENS1_15EpilogueDefaultEEEEEvvEEEEvNT_6ParamsE)
        /*0008*/ 	.word	0x000000a8


	//----- nvinfo : EIATTR_FRAME_SIZE
	.align		4
.L_15:
        /*000c*/ 	.byte	0x04, 0x11
        /*000e*/ 	.short	(.L_17 - .L_16)
	.align		4
.L_16:
        /*0010*/ 	.word	index@(_ZN7cutlass13device_kernelINS_4gemm6kernel13GemmUniversalIN4cute5tupleIJiiiiEEENS1_10collective13CollectiveMmaINS1_34MainloopSm90TmaGmmaWarpSpecializedILi2ENS5_IJNS4_1CILi8EEENSA_ILi1EEESC_EEENS1_35KernelTmaWarpSpecializedCooperativeEEENS5_IJNSA_ILi256EEENSA_ILi64EEESH_EEENS_10tfloat32_tENS5_IJlSC_lEEESJ_SK_NS4_8TiledMMAINS4_8MMA_AtomIJNS4_4SM904GMMA29MMA_64x64x8_F32TF32TF32_SS_TNILNSO_7ScaleInE1ELSQ_1EEEEEENS4_6LayoutINS5_IJNSA_ILi2EEESC_SC_EEENS5_IJSC_NSA_ILi0EEESW_EEEEENS5_IJNS4_10UnderscoreESZ_SZ_EEEEENS4_13SM90_TMA_LOADENS4_14ComposedLayoutINS4_7SwizzleILi3ELi4ELi3EEENS4_18smem_ptr_flag_bitsILi32EEENST_INS5_IJSB_NSA_ILi32EEEEEENS5_IJS18_SC_EEEEEEEvNS4_8identityENS4_23SM90_TMA_LOAD_MULTICASTES1C_vS1D_EENS_8epilogue10collective6detail29Sm90TmaWarpSpecializedAdapterINS1H_15DefaultEpilogueISJ_SK_SK_NS1G_6thread17LinearCombinationISJ_Li1EffLNS1L_9ScaleType4KindE0ELNS_15FloatRoundStyleE2ESJ_EENS1_15EpilogueDefaultEEEEEvvEEEEvNT_6ParamsE)
        /*0014*/ 	.word	0x00000000


	//----- nvinfo : EIATTR_MIN_STACK_SIZE
	.align		4
.L_17:
        /*0018*/ 	.byte	0x04, 0x12
        /*001a*/ 	.short	(.L_19 - .L_18)
	.align		4
.L_18:
        /*001c*/ 	.word	index@(_ZN7cutlass13device_kernelINS_4gemm6kernel13GemmUniversalIN4cute5tupleIJiiiiEEENS1_10collective13CollectiveMmaINS1_34MainloopSm90TmaGmmaWarpSpecializedILi2ENS5_IJNS4_1CILi8EEENSA_ILi1EEESC_EEENS1_35KernelTmaWarpSpecializedCooperativeEEENS5_IJNSA_ILi256EEENSA_ILi64EEESH_EEENS_10tfloat32_tENS5_IJlSC_lEEESJ_SK_NS4_8TiledMMAINS4_8MMA_AtomIJNS4_4SM904GMMA29MMA_64x64x8_F32TF32TF32_SS_TNILNSO_7ScaleInE1ELSQ_1EEEEEENS4_6LayoutINS5_IJNSA_ILi2EEESC_SC_EEENS5_IJSC_NSA_ILi0EEESW_EEEEENS5_IJNS4_10UnderscoreESZ_SZ_EEEEENS4_13SM90_TMA_LOADENS4_14ComposedLayoutINS4_7SwizzleILi3ELi4ELi3EEENS4_18smem_ptr_flag_bitsILi32EEENST_INS5_IJSB_NSA_ILi32EEEEEENS5_IJS18_SC_EEEEEEEvNS4_8identityENS4_23SM90_TMA_LOAD_MULTICASTES1C_vS1D_EENS_8epilogue10collective6detail29Sm90TmaWarpSpecializedAdapterINS1H_15DefaultEpilogueISJ_SK_SK_NS1G_6thread17LinearCombinationISJ_Li1EffLNS1L_9ScaleType4KindE0ELNS_15FloatRoundStyleE2ESJ_EENS1_15EpilogueDefaultEEEEEvvEEEEvNT_6ParamsE)
        /*0020*/ 	.word	0x00000000
.L_19:


//--------------------- .nv.compat                --------------------------
	.section	.nv.compat,"",@"SHT_CUDA_COMPAT_INFO"
	.align	4
        /*0000*/ 	.byte	0x02, 0x09, 0x01, 0x00, 0x02, 0x02, 0x04, 0x00, 0x02, 0x05, 0x05, 0x00, 0x03, 0x07, 0x01, 0x01
        /*0010*/ 	.byte	0x02, 0x03, 0x01, 0x00, 0x02, 0x06, 0x01, 0x00, 0x04, 0x0b, 0x08, 0x00, 0x00, 0x00, 0x00, 0x00
        /*0020*/ 	.byte	0x00, 0x00, 0x00, 0x00


//--------------------- .nv.info._ZN7cutlass13device_kernelINS_4gemm6kernel13GemmUniversalIN4cute5tupleIJiiiiEEENS1_10collective13CollectiveMmaINS1_34MainloopSm90TmaGmmaWarpSpecializedILi2ENS5_IJNS4_1CILi8EEENSA_ILi1EEESC_EEENS1_35KernelTmaWarpSpecializedCooperativeEEENS5_IJNSA_ILi256EEENSA_ILi64EEESH_EEENS_10tfloat32_tENS5_IJlSC_lEEESJ_SK_NS4_8TiledMMAINS4_8MMA_AtomIJNS4_4SM904GMMA29MMA_64x64x8_F32TF32TF32_SS_TNILNSO_7ScaleInE1ELSQ_1EEEEEENS4_6LayoutINS5_IJNSA_ILi2EEESC_SC_EEENS5_IJSC_NSA_ILi0EEESW_EEEEENS5_IJNS4_10UnderscoreESZ_SZ_EEEEENS4_13SM90_TMA_LOADENS4_14ComposedLayoutINS4_7SwizzleILi3ELi4ELi3EEENS4_18smem_ptr_flag_bitsILi32EEENST_INS5_IJSB_NSA_ILi32EEEEEENS5_IJS18_SC_EEEEEEEvNS4_8identityENS4_23SM90_TMA_LOAD_MULTICASTES1C_vS1D_EENS_8epilogue10collective6detail29Sm90TmaWarpSpecializedAdapterINS1H_15DefaultEpilogueISJ_SK_SK_NS1G_6thread17LinearCombinationISJ_Li1EffLNS1L_9ScaleType4KindE0ELNS_15FloatRoundStyleE2ESJ_EENS1_15EpilogueDefaultEEEEEvvEEEEvNT_6ParamsE --------------------------
	.section	.nv.info._ZN7cutlass13device_kernelINS_4gemm6kernel13GemmUniversalIN4cute5tupleIJiiiiEEENS1_10collective13CollectiveMmaINS1_34MainloopSm90TmaGmmaWarpSpecializedILi2ENS5_IJNS4_1CILi8EEENSA_ILi1EEESC_EEENS1_35KernelTmaWarpSpecializedCooperativeEEENS5_IJNSA_ILi256EEENSA_ILi64EEESH_EEENS_10tfloat32_tENS5_IJlSC_lEEESJ_SK_NS4_8TiledMMAINS4_8MMA_AtomIJNS4_4SM904GMMA29MMA_64x64x8_F32TF32TF32_SS_TNILNSO_7ScaleInE1ELSQ_1EEEEEENS4_6LayoutINS5_IJNSA_ILi2EEESC_SC_EEENS5_IJSC_NSA_ILi0EEESW_EEEEENS5_IJNS4_10UnderscoreESZ_SZ_EEEEENS4_13SM90_TMA_LOADENS4_14ComposedLayoutINS4_7SwizzleILi3ELi4ELi3EEENS4_18smem_ptr_flag_bitsILi32EEENST_INS5_IJSB_NSA_ILi32EEEEEENS5_IJS18_SC_EEEEEEEvNS4_8identityENS4_23SM90_TMA_LOAD_MULTICASTES1C_vS1D_EENS_8epilogue10collective6detail29Sm90TmaWarpSpecializedAdapterINS1H_15DefaultEpilogueISJ_SK_SK_NS1G_6thread17LinearCombinationISJ_Li1EffLNS1L_9ScaleType4KindE0ELNS_15FloatRoundStyleE2ESJ_EENS1_15EpilogueDefaultEEEEEvvEEEEvNT_6ParamsE,"",@"SHT_CUDA_INFO"
	.sectionflags	@""
	.align	4


	//----- nvinfo : EIATTR_CUDA_API_VERSION
	.align		4
        /*0000*/ 	.byte	0x04, 0x37
        /*0002*/ 	.short	(.L_21 - .L_20)
.L_20:
        /*0004*/ 	.word	0x00000082


	//----- nvinfo : EIATTR_KPARAM_INFO
	.align		4
.L_21:
        /*0008*/ 	.byte	0x04, 0x17
        /*000a*/ 	.short	(.L_23 - .L_22)
.L_22:
        /*000c*/ 	.word	0x00000000
        /*0010*/ 	.short	0x0000
        /*0012*/ 	.short	0x0070
        /*0014*/ 	.byte	0x00, 0xf0, 0x01, 0x10


	//----- nvinfo : EIATTR_SPARSE_MMA_MASK
	.align		4
.L_23:
        /*0018*/ 	.byte	0x03, 0x50
        /*001a*/ 	.short	0x0000


	//----- nvinfo : EIATTR_MAXREG_COUNT
	.align		4
        /*001c*/ 	.byte	0x03, 0x1b
        /*001e*/ 	.short	0x00a8


	//----- nvinfo : EIATTR_NUM_BARRIERS
	.align		4
        /*0020*/ 	.byte	0x02, 0x4c
        /*0022*/ 	.byte	0x01
	.zero		1


	//----- nvinfo : EIATTR_EXTERNS
	.align		4
        /*0024*/ 	.byte	0x04, 0x0f
        /*0026*/ 	.short	(.L_25 - .L_24)


	//   ....[0]....
	.align		4
.L_24:
        /*0028*/ 	.word	index@(__assertfail)


	//----- nvinfo : EIATTR_MERCURY_ISA_VERSION
	.align		4
.L_25:
        /*002c*/ 	.byte	0x03, 0x5f
        /*002e*/ 	.short	0x0101


	//----- nvinfo : EIATTR_INT_WARP_WIDE_INSTR_OFFSETS
	.align		4
        /*0030*/ 	.byte	0x04, 0x31
        /*0032*/ 	.short	(.L_27 - .L_26)


	//   ....[0]....
.L_26:
        /*0034*/ 	.word	0x00000490


	//   ....[1]....
        /*0038*/ 	.word	0x000004b0


	//   ....[2]....
        /*003c*/ 	.word	0x00000660


	//   ....[3]....
        /*0040*/ 	.word	0x00002890


	//----- nvinfo : EIATTR_COOP_GROUP_MASK_REGIDS
	.align		4
.L_27:
        /*0044*/ 	.byte	0x04, 0x29
        /*0046*/ 	.short	(.L_29 - .L_28)


	//   ....[0]....
.L_28:
        /*0048*/ 	.word	0xffffffff


	//   ....[1]....
        /*004c*/ 	.word	0xffffffff


	//   ....[2]....
        /*0050*/ 	.word	0xffffffff


	//   ....[3]....
        /*0054*/ 	.word	0xffffffff


	//   ....[4]....
        /*0058*/ 	.word	0xffffffff


	//   ....[5]....
        /*005c*/ 	.word	0xffffffff


	//----- nvinfo : EIATTR_COOP_GROUP_INSTR_OFFSETS
	.align		4
.L_29:
        /*0060*/ 	.byte	0x04, 0x28
        /*0062*/ 	.short	(.L_31 - .L_30)


	//   ....[0]....
.L_30:
        /*0064*/ 	.word	0x00000060


	//   ....[1]....
        /*0068*/ 	.word	0x00000070


	//   ....[2]....
        /*006c*/ 	.word	0x00000130


	//   ....[3]....
        /*0070*/ 	.word	0x000002c0


	//   ....[4]....
        /*0074*/ 	.word	0x000007c0


	//   ....[5]....
        /*0078*/ 	.word	0x00001480


	//----- nvinfo : EIATTR_REG_RECONFIG
	.align		4
.L_31:
        /*007c*/ 	.byte	0x01, 0x54
	.zero		2


	//----- nvinfo : EIATTR_SYSCALL_OFFSETS
	.align		4
        /*0080*/ 	.byte	0x04, 0x46
        /*0082*/ 	.short	(.L_33 - .L_32)


	//   ....[0]....
.L_32:
        /*0084*/ 	.word	0x00001670


	//----- nvinfo : EIATTR_MBARRIER_INSTR_OFFSETS
	.align		4
.L_33:
        /*0088*/ 	.byte	0x04, 0x39
        /*008a*/ 	.short	(.L_35 - .L_34)


	//   ....[0]....
.L_34:
        /*008c*/ 	.word	0x00000260
        /*0090*/ 	.word	0x000000ff
        /*0094*/ 	.word	0x00000000
        /*0098*/ 	.short	0x0100
        /*009a*/ 	.byte	0x08
	.zero		1


	//   ....[1]....
        /*009c*/ 	.word	0x00000270
        /*00a0*/ 	.word	0x000000ff
        /*00a4*/ 	.word	0x00000010
        /*00a8*/ 	.short	0x0100
        /*00aa*/ 	.byte	0x08
	.zero		1


	//   ....[2]....
        /*00ac*/ 	.word	0x00000280
        /*00b0*/ 	.word	0x000000ff
        /*00b4*/ 	.word	0x00000008
        /*00b8*/ 	.short	0x0100
        /*00ba*/ 	.byte	0x08
	.zero		1


	//   ....[3]....
        /*00bc*/ 	.word	0x00000290
        /*00c0*/ 	.word	0x000000ff
        /*00c4*/ 	.word	0x00000018
        /*00c8*/ 	.short	0x0100
        /*00ca*/ 	.byte	0x08
	.zero		1


	//   ....[4]....
        /*00cc*/ 	.word	0x000006f0
        /*00d0*/ 	.word	0x000000ff
        /*00d4*/ 	.word	0x00000030
        /*00d8*/ 	.short	0x0100
        /*00da*/ 	.byte	0x06
	.zero		1


	//   ....[5]....
        /*00dc*/ 	.word	0x00000770
        /*00e0*/ 	.word	0x000000ff
        /*00e4*/ 	.word	0x00000038
        /*00e8*/ 	.short	0x0100
        /*00ea*/ 	.byte	0x06
	.zero		1


	//   ....[6]....
        /*00ec*/ 	.word	0x00001730
        /*00f0*/ 	.word	0x00000003
        /*00f4*/ 	.word	0x00000000
        /*00f8*/ 	.short	0x010a
        /*00fa*/ 	.byte	0x3f
	.zero		1


	//   ....[7]....
        /*00fc*/ 	.word	0x00001790
        /*0100*/ 	.word	0x00000003
        /*0104*/ 	.word	0x00000000
        /*0108*/ 	.short	0x010a
        /*010a*/ 	.byte	0x3f
	.zero		1


	//   ....[8]....
        /*010c*/ 	.word	0x00001fe0
        /*0110*/ 	.word	0x00000005
        /*0114*/ 	.word	0x00000000
        /*0118*/ 	.short	0x010a
        /*011a*/ 	.byte	0x3f
	.zero		1


	//   ....[9]....
        /*011c*/ 	.word	0x00002020
        /*0120*/ 	.word	0x00000005
        /*0124*/ 	.word	0x00000000
        /*0128*/ 	.short	0x010a
        /*012a*/ 	.byte	0x3f
	.zero		1


	//   ....[10]....
        /*012c*/ 	.word	0x00002740
        /*0130*/ 	.word	0x00000004
        /*0134*/ 	.word	0x00000000
        /*0138*/ 	.short	0x0101
        /*013a*/ 	.byte	0x3f
	.zero		1


	//   ....[11]....
        /*013c*/ 	.word	0x00002900
        /*0140*/ 	.word	0x00000000
        /*0144*/ 	.word	0x00000000
        /*0148*/ 	.short	0x0101
        /*014a*/ 	.byte	0x3f
	.zero		1


	//   ....[12]....
        /*014c*/ 	.word	0x00008240
        /*0150*/ 	.word	0x00000017
        /*0154*/ 	.word	0x00000010
        /*0158*/ 	.short	0x010a
        /*015a*/ 	.byte	0x3f
	.zero		1


	//   ....[13]....
        /*015c*/ 	.word	0x000086c0
        /*0160*/ 	.word	0x00000005
        /*0164*/ 	.word	0x00000038
        /*0168*/ 	.short	0x0101
        /*016a*/ 	.byte	0x3f
	.zero		1


	//   ....[14]....
        /*016c*/ 	.word	0x00008de0
        /*0170*/ 	.word	0x00000007
        /*0174*/ 	.word	0x00000000
        /*0178*/ 	.short	0x010a
        /*017a*/ 	.byte	0x3f
	.zero		1


	//   ....[15]....
        /*017c*/ 	.word	0x00008e60
        /*0180*/ 	.word	0x00000005
        /*0184*/ 	.word	0x00000000
        /*0188*/ 	.short	0x010a
        /*018a*/ 	.byte	0x3f
	.zero		1


	//   ....[16]....
        /*018c*/ 	.word	0x00008ec0
        /*0190*/ 	.word	0x00000003
        /*0194*/ 	.word	0x00000000
        /*0198*/ 	.short	0x010a
        /*019a*/ 	.byte	0x3f
	.zero		1


	//   ....[17]....
        /*019c*/ 	.word	0x00008f10
        /*01a0*/ 	.word	0x00000005
        /*01a4*/ 	.word	0x00000000
        /*01a8*/ 	.short	0x010a
        /*01aa*/ 	.byte	0x3f
	.zero		1


	//   ....[18]....
        /*01ac*/ 	.word	0x00008fe0
        /*01b0*/ 	.word	0x00000017
        /*01b4*/ 	.word	0x00000010
        /*01b8*/ 	.short	0x010a
        /*01ba*/ 	.byte	0x3f
	.zero		1


	//   ....[19]....
        /*01bc*/ 	.word	0x000090b0
        /*01c0*/ 	.word	0x00000007
        /*01c4*/ 	.word	0x00000000
        /*01c8*/ 	.short	0x010a
        /*01ca*/ 	.byte	0x3f
	.zero		1


	//----- nvinfo : EIATTR_NUM_MBARRIERS
	.align		4
.L_35:
        /*01cc*/ 	.byte	0x03, 0x38
        /*01ce*/ 	.short	0x0006


	//----- nvinfo : EIATTR_EXIT_INSTR_OFFSETS
	.align		4
        /*01d0*/ 	.byte	0x04, 0x1c
        /*01d2*/ 	.short	(.L_37 - .L_36)


	//   ....[0]....
.L_36:
        /*01d4*/ 	.word	0x000009a0


	//   ....[1]....
        /*01d8*/ 	.word	0x000011c0


	//   ....[2]....
        /*01dc*/ 	.word	0x000079c0


	//   ....[3]....
        /*01e0*/ 	.word	0x00007f20


	//   ....[4]....
        /*01e4*/ 	.word	0x00008eb0


	//----- nvinfo : EIATTR_MAX_THREADS
	.align		4
.L_37:
        /*01e8*/ 	.byte	0x04, 0x05
        /*01ea*/ 	.short	(.L_39 - .L_38)
.L_38:
        /*01ec*/ 	.word	0x00000180
        /*01f0*/ 	.word	0x00000001
        /*01f4*/ 	.word	0x00000001


	//----- nvinfo : EIATTR_CRS_STACK_SIZE
	.align		4
.L_39:
        /*01f8*/ 	.byte	0x04, 0x1e
        /*01fa*/ 	.short	(.L_41 - .L_40)
.L_40:
        /*01fc*/ 	.word	0x00000000


	//----- nvinfo : EIATTR_CBANK_PARAM_SIZE
	.align		4
.L_41:
        /*0200*/ 	.byte	0x03, 0x19
        /*0202*/ 	.short	0x0470


	//----- nvinfo : EIATTR_PARAM_CBANK
	.align		4
        /*0204*/ 	.byte	0x04, 0x0a
        /*0206*/ 	.short	(.L_43 - .L_42)
	.align		4
.L_42:
        /*0208*/ 	.word	index@(.nv.constant0._ZN7cutlass13device_kernelINS_4gemm6kernel13GemmUniversalIN4cute5tupleIJiiiiEEENS1_10collective13CollectiveMmaINS1_34MainloopSm90TmaGmmaWarpSpecializedILi2ENS5_IJNS4_1CILi8EEENSA_ILi1EEESC_EEENS1_35KernelTmaWarpSpecializedCooperativeEEENS5_IJNSA_ILi256EEENSA_ILi64EEESH_EEENS_10tfloat32_tENS5_IJlSC_lEEESJ_SK_NS4_8TiledMMAINS4_8MMA_AtomIJNS4_4SM904GMMA29MMA_64x64x8_F32TF32TF32_SS_TNILNSO_7ScaleInE1ELSQ_1EEEEEENS4_6LayoutINS5_IJNSA_ILi2EEESC_SC_EEENS5_IJSC_NSA_ILi0EEESW_EEEEENS5_IJNS4_10UnderscoreESZ_SZ_EEEEENS4_13SM90_TMA_LOADENS4_14ComposedLayoutINS4_7SwizzleILi3ELi4ELi3EEENS4_18smem_ptr_flag_bitsILi32EEENST_INS5_IJSB_NSA_ILi32EEEEEENS5_IJS18_SC_EEEEEEEvNS4_8identityENS4_23SM90_TMA_LOAD_MULTICASTES1C_vS1D_EENS_8epilogue10collective6detail29Sm90TmaWarpSpecializedAdapterINS1H_15DefaultEpilogueISJ_SK_SK_NS1G_6thread17LinearCombinationISJ_Li1EffLNS1L_9ScaleType4KindE0ELNS_15FloatRoundStyleE2ESJ_EENS1_15EpilogueDefaultEEEEEvvEEEEvNT_6ParamsE)
        /*020c*/ 	.short	0x0210
        /*020e*/ 	.short	0x0470


	//----- nvinfo : EIATTR_SW_WAR
	.align		4
.L_43:
        /*0210*/ 	.byte	0x04, 0x36
        /*0212*/ 	.short	(.L_45 - .L_44)
.L_44:
        /*0214*/ 	.word	0x00000008
.L_45:


//--------------------- .nv.callgraph             --------------------------
	.section	.nv.callgraph,"",@"SHT_CUDA_CALLGRAPH"
	.align	4
	.sectionentsize	8
	.align		4
        /*0000*/ 	.word	0x00000000
	.align		4
        /*0004*/ 	.word	0xffffffff
	.align		4
        /*0008*/ 	.word	index@(_ZN7cutlass13device_kernelINS_4gemm6kernel13GemmUniversalIN4cute5tupleIJiiiiEEENS1_10collective13CollectiveMmaINS1_34MainloopSm90TmaGmmaWarpSpecializedILi2ENS5_IJNS4_1CILi8EEENSA_ILi1EEESC_EEENS1_35KernelTmaWarpSpecializedCooperativeEEENS5_IJNSA_ILi256EEENSA_ILi64EEESH_EEENS_10tfloat32_tENS5_IJlSC_lEEESJ_SK_NS4_8TiledMMAINS4_8MMA_AtomIJNS4_4SM904GMMA29MMA_64x64x8_F32TF32TF32_SS_TNILNSO_7ScaleInE1ELSQ_1EEEEEENS4_6LayoutINS5_IJNSA_ILi2EEESC_SC_EEENS5_IJSC_NSA_ILi0EEESW_EEEEENS5_IJNS4_10UnderscoreESZ_SZ_EEEEENS4_13SM90_TMA_LOADENS4_14ComposedLayoutINS4_7SwizzleILi3ELi4ELi3EEENS4_18smem_ptr_flag_bitsILi32EEENST_INS5_IJSB_NSA_ILi32EEEEEENS5_IJS18_SC_EEEEEEEvNS4_8identityENS4_23SM90_TMA_LOAD_MULTICASTES1C_vS1D_EENS_8epilogue10collective6detail29Sm90TmaWarpSpecializedAdapterINS1H_15DefaultEpilogueISJ_SK_SK_NS1G_6thread17LinearCombinationISJ_Li1EffLNS1L_9ScaleType4KindE0ELNS_15FloatRoundStyleE2ESJ_EENS1_15EpilogueDefaultEEEEEvvEEEEvNT_6ParamsE)
	.align		4
        /*000c*/ 	.word	index@(__assertfail)
	.align		4
        /*0010*/ 	.word	0x00000000
	.align		4
        /*0014*/ 	.word	0xfffffffe
	.align		4
        /*0018*/ 	.word	0x00000000
	.align		4
        /*001c*/ 	.word	0xfffffffd
	.align		4
        /*0020*/ 	.word	0x00000000
	.align		4
        /*0024*/ 	.word	0xfffffffc


//--------------------- .nv.constant4             --------------------------
	.section	.nv.constant4,"a",@progbits
	.align	8
	.align		8
.nv.constant4:
        /*0000*/ 	.dword	__assertfail
	.align		8
        /*0008*/ 	.dword	__unnamed_1
	.align		8
        /*0010*/ 	.dword	_ZN40_INTERNAL_5dc4933b_4_k_cu_f269dc76_274684cuda3std3__45__cpo5beginE
	.align		8
        /*0018*/ 	.dword	_ZN40_INTERNAL_5dc4933b_4_k_cu_f269dc76_274684cuda3std3__45__cpo3endE
	.align		8
        /*0020*/ 	.dword	_ZN40_INTERNAL_5dc4933b_4_k_cu_f269dc76_274684cuda3std3__45__cpo6cbeginE
	.align		8
        /*0028*/ 	.dword	_ZN40_INTERNAL_5dc4933b_4_k_cu_f269dc76_274684cuda3std3__45__cpo4cendE
	.align		8
        /*0030*/ 	.dword	_ZN40_INTERNAL_5dc4933b_4_k_cu_f269dc76_274684cuda3std3__442_GLOBAL__N__5dc4933b_4_k_cu_f269dc76_274686ignoreE
	.align		8
        /*0038*/ 	.dword	_ZN40_INTERNAL_5dc4933b_4_k_cu_f269dc76_274684cuda3std3__419piecewise_constructE
	.align		8
        /*0040*/ 	.dword	_ZN40_INTERNAL_5dc4933b_4_k_cu_f269dc76_274684cuda3std3__48in_placeE
	.align		8
        /*0048*/ 	.dword	_ZN40_INTERNAL_5dc4933b_4_k_cu_f269dc76_274684cuda3std6ranges3__45__cpo4swapE
	.align		8
        /*0050*/ 	.dword	_ZN40_INTERNAL_5dc4933b_4_k_cu_f269dc76_274684cuda3std6ranges3__45__cpo9iter_moveE
	.align		8
        /*0058*/ 	.dword	_ZN40_INTERNAL_5dc4933b_4_k_cu_f269dc76_274684cute7productE
	.align		8
        /*0060*/ 	.dword	_ZN40_INTERNAL_5dc4933b_4_k_cu_f269dc76_274684cute1_E
	.align		8
        /*0068*/ 	.dword	$str$22
	.align		8
        /*0070*/ 	.dword	$str$23


//--------------------- .text._ZN7cutlass13device_kernelINS_4gemm6kernel13GemmUniversalIN4cute5tupleIJiiiiEEENS1_10collective13CollectiveMmaINS1_34MainloopSm90TmaGmmaWarpSpecializedILi2ENS5_IJNS4_1CILi8EEENSA_ILi1EEESC_EEENS1_35KernelTmaWarpSpecializedCooperativeEEENS5_IJNSA_ILi256EEENSA_ILi64EEESH_EEENS_10tfloat32_tENS5_IJlSC_lEEESJ_SK_NS4_8TiledMMAINS4_8MMA_AtomIJNS4_4SM904GMMA29MMA_64x64x8_F32TF32TF32_SS_TNILNSO_7ScaleInE1ELSQ_1EEEEEENS4_6LayoutINS5_IJNSA_ILi2EEESC_SC_EEENS5_IJSC_NSA_ILi0EEESW_EEEEENS5_IJNS4_10UnderscoreESZ_SZ_EEEEENS4_13SM90_TMA_LOADENS4_14ComposedLayoutINS4_7SwizzleILi3ELi4ELi3EEENS4_18smem_ptr_flag_bitsILi32EEENST_INS5_IJSB_NSA_ILi32EEEEEENS5_IJS18_SC_EEEEEEEvNS4_8identityENS4_23SM90_TMA_LOAD_MULTICASTES1C_vS1D_EENS_8epilogue10collective6detail29Sm90TmaWarpSpecializedAdapterINS1H_15DefaultEpilogueISJ_SK_SK_NS1G_6thread17LinearCombinationISJ_Li1EffLNS1L_9ScaleType4KindE0ELNS_15FloatRoundStyleE2ESJ_EENS1_15EpilogueDefaultEEEEEvvEEEEvNT_6ParamsE --------------------------
	.section	.text._ZN7cutlass13device_kernelINS_4gemm6kernel13GemmUniversalIN4cute5tupleIJiiiiEEENS1_10collective13CollectiveMmaINS1_34MainloopSm90TmaGmmaWarpSpecializedILi2ENS5_IJNS4_1CILi8EEENSA_ILi1EEESC_EEENS1_35KernelTmaWarpSpecializedCooperativeEEENS5_IJNSA_ILi256EEENSA_ILi64EEESH_EEENS_10tfloat32_tENS5_IJlSC_lEEESJ_SK_NS4_8TiledMMAINS4_8MMA_AtomIJNS4_4SM904GMMA29MMA_64x64x8_F32TF32TF32_SS_TNILNSO_7ScaleInE1ELSQ_1EEEEEENS4_6LayoutINS5_IJNSA_ILi2EEESC_SC_EEENS5_IJSC_NSA_ILi0EEESW_EEEEENS5_IJNS4_10UnderscoreESZ_SZ_EEEEENS4_13SM90_TMA_LOADENS4_14ComposedLayoutINS4_7SwizzleILi3ELi4ELi3EEENS4_18smem_ptr_flag_bitsILi32EEENST_INS5_IJSB_NSA_ILi32EEEEEENS5_IJS18_SC_EEEEEEEvNS4_8identityENS4_23SM90_TMA_LOAD_MULTICASTES1C_vS1D_EENS_8epilogue10collective6detail29Sm90TmaWarpSpecializedAdapterINS1H_15DefaultEpilogueISJ_SK_SK_NS1G_6thread17LinearCombinationISJ_Li1EffLNS1L_9ScaleType4KindE0ELNS_15FloatRoundStyleE2ESJ_EENS1_15EpilogueDefaultEEEEEvvEEEEvNT_6ParamsE,"ax",@progbits
	.align	128
.text._ZN7cutlass13device_kernelINS_4gemm6kernel13GemmUniversalIN4cute5tupleIJiiiiEEENS1_10collective13CollectiveMmaINS1_34MainloopSm90TmaGmmaWarpSpecializedILi2ENS5_IJNS4_1CILi8EEENSA_ILi1EEESC_EEENS1_35KernelTmaWarpSpecializedCooperativeEEENS5_IJNSA_ILi256EEENSA_ILi64EEESH_EEENS_10tfloat32_tENS5_IJlSC_lEEESJ_SK_NS4_8TiledMMAINS4_8MMA_AtomIJNS4_4SM904GMMA29MMA_64x64x8_F32TF32TF32_SS_TNILNSO_7ScaleInE1ELSQ_1EEEEEENS4_6LayoutINS5_IJNSA_ILi2EEESC_SC_EEENS5_IJSC_NSA_ILi0EEESW_EEEEENS5_IJNS4_10UnderscoreESZ_SZ_EEEEENS4_13SM90_TMA_LOADENS4_14ComposedLayoutINS4_7SwizzleILi3ELi4ELi3EEENS4_18smem_ptr_flag_bitsILi32EEENST_INS5_IJSB_NSA_ILi32EEEEEENS5_IJS18_SC_EEEEEEEvNS4_8identityENS4_23SM90_TMA_LOAD_MULTICASTES1C_vS1D_EENS_8epilogue10collective6detail29Sm90TmaWarpSpecializedAdapterINS1H_15DefaultEpilogueISJ_SK_SK_NS1G_6thread17LinearCombinationISJ_Li1EffLNS1L_9ScaleType4KindE0ELNS_15FloatRoundStyleE2ESJ_EENS1_15EpilogueDefaultEEEEEvvEEEEvNT_6ParamsE:
        .type           _ZN7cutlass13device_kernelINS_4gemm6kernel13GemmUniversalIN4cute5tupleIJiiiiEEENS1_10collective13CollectiveMmaINS1_34MainloopSm90TmaGmmaWarpSpecializedILi2ENS5_IJNS4_1CILi8EEENSA_ILi1EEESC_EEENS1_35KernelTmaWarpSpecializedCooperativeEEENS5_IJNSA_ILi256EEENSA_ILi64EEESH_EEENS_10tfloat32_tENS5_IJlSC_lEEESJ_SK_NS4_8TiledMMAINS4_8MMA_AtomIJNS4_4SM904GMMA29MMA_64x64x8_F32TF32TF32_SS_TNILNSO_7ScaleInE1ELSQ_1EEEEEENS4_6LayoutINS5_IJNSA_ILi2EEESC_SC_EEENS5_IJSC_NSA_ILi0EEESW_EEEEENS5_IJNS4_10UnderscoreESZ_SZ_EEEEENS4_13SM90_TMA_LOADENS4_14ComposedLayoutINS4_7SwizzleILi3ELi4ELi3EEENS4_18smem_ptr_flag_bitsILi32EEENST_INS5_IJSB_NSA_ILi32EEEEEENS5_IJS18_SC_EEEEEEEvNS4_8identityENS4_23SM90_TMA_LOAD_MULTICASTES1C_vS1D_EENS_8epilogue10collective6detail29Sm90TmaWarpSpecializedAdapterINS1H_15DefaultEpilogueISJ_SK_SK_NS1G_6thread17LinearCombinationISJ_Li1EffLNS1L_9ScaleType4KindE0ELNS_15FloatRoundStyleE2ESJ_EENS1_15EpilogueDefaultEEEEEvvEEEEvNT_6ParamsE,@function
        .size           _ZN7cutlass13device_kernelINS_4gemm6kernel13GemmUniversalIN4cute5tupleIJiiiiEEENS1_10collective13CollectiveMmaINS1_34MainloopSm90TmaGmmaWarpSpecializedILi2ENS5_IJNS4_1CILi8EEENSA_ILi1EEESC_EEENS1_35KernelTmaWarpSpecializedCooperativeEEENS5_IJNSA_ILi256EEENSA_ILi64EEESH_EEENS_10tfloat32_tENS5_IJlSC_lEEESJ_SK_NS4_8TiledMMAINS4_8MMA_AtomIJNS4_4SM904GMMA29MMA_64x64x8_F32TF32TF32_SS_TNILNSO_7ScaleInE1ELSQ_1EEEEEENS4_6LayoutINS5_IJNSA_ILi2EEESC_SC_EEENS5_IJSC_NSA_ILi0EEESW_EEEEENS5_IJNS4_10UnderscoreESZ_SZ_EEEEENS4_13SM90_TMA_LOADENS4_14ComposedLayoutINS4_7SwizzleILi3ELi4ELi3EEENS4_18smem_ptr_flag_bitsILi32EEENST_INS5_IJSB_NSA_ILi32EEEEEENS5_IJS18_SC_EEEEEEEvNS4_8identityENS4_23SM90_TMA_LOAD_MULTICASTES1C_vS1D_EENS_8epilogue10collective6detail29Sm90TmaWarpSpecializedAdapterINS1H_15DefaultEpilogueISJ_SK_SK_NS1G_6thread17LinearCombinationISJ_Li1EffLNS1L_9ScaleType4KindE0ELNS_15FloatRoundStyleE2ESJ_EENS1_15EpilogueDefaultEEEEEvvEEEEvNT_6ParamsE,(.L_x_191 - _ZN7cutlass13device_kernelINS_4gemm6kernel13GemmUniversalIN4cute5tupleIJiiiiEEENS1_10collective13CollectiveMmaINS1_34MainloopSm90TmaGmmaWarpSpecializedILi2ENS5_IJNS4_1CILi8EEENSA_ILi1EEESC_EEENS1_35KernelTmaWarpSpecializedCooperativeEEENS5_IJNSA_ILi256EEENSA_ILi64EEESH_EEENS_10tfloat32_tENS5_IJlSC_lEEESJ_SK_NS4_8TiledMMAINS4_8MMA_AtomIJNS4_4SM904GMMA29MMA_64x64x8_F32TF32TF32_SS_TNILNSO_7ScaleInE1ELSQ_1EEEEEENS4_6LayoutINS5_IJNSA_ILi2EEESC_SC_EEENS5_IJSC_NSA_ILi0EEESW_EEEEENS5_IJNS4_10UnderscoreESZ_SZ_EEEEENS4_13SM90_TMA_LOADENS4_14ComposedLayoutINS4_7SwizzleILi3ELi4ELi3EEENS4_18smem_ptr_flag_bitsILi32EEENST_INS5_IJSB_NSA_ILi32EEEEEENS5_IJS18_SC_EEEEEEEvNS4_8identityENS4_23SM90_TMA_LOAD_MULTICASTES1C_vS1D_EENS_8epilogue10collective6detail29Sm90TmaWarpSpecializedAdapterINS1H_15DefaultEpilogueISJ_SK_SK_NS1G_6thread17LinearCombinationISJ_Li1EffLNS1L_9ScaleType4KindE0ELNS_15FloatRoundStyleE2ESJ_EENS1_15EpilogueDefaultEEEEEvvEEEEvNT_6ParamsE)
        .other          _ZN7cutlass13device_kernelINS_4gemm6kernel13GemmUniversalIN4cute5tupleIJiiiiEEENS1_10collective13CollectiveMmaINS1_34MainloopSm90TmaGmmaWarpSpecializedILi2ENS5_IJNS4_1CILi8EEENSA_ILi1EEESC_EEENS1_35KernelTmaWarpSpecializedCooperativeEEENS5_IJNSA_ILi256EEENSA_ILi64EEESH_EEENS_10tfloat32_tENS5_IJlSC_lEEESJ_SK_NS4_8TiledMMAINS4_8MMA_AtomIJNS4_4SM904GMMA29MMA_64x64x8_F32TF32TF32_SS_TNILNSO_7ScaleInE1ELSQ_1EEEEEENS4_6LayoutINS5_IJNSA_ILi2EEESC_SC_EEENS5_IJSC_NSA_ILi0EEESW_EEEEENS5_IJNS4_10UnderscoreESZ_SZ_EEEEENS4_13SM90_TMA_LOADENS4_14ComposedLayoutINS4_7SwizzleILi3ELi4ELi3EEENS4_18smem_ptr_flag_bitsILi32EEENST_INS5_IJSB_NSA_ILi32EEEEEENS5_IJS18_SC_EEEEEEEvNS4_8identityENS4_23SM90_TMA_LOAD_MULTICASTES1C_vS1D_EENS_8epilogue10collective6detail29Sm90TmaWarpSpecializedAdapterINS1H_15DefaultEpilogueISJ_SK_SK_NS1G_6thread17LinearCombinationISJ_Li1EffLNS1L_9ScaleType4KindE0ELNS_15FloatRoundStyleE2ESJ_EENS1_15EpilogueDefaultEEEEEvvEEEEvNT_6ParamsE,@"STO_CUDA_ENTRY STV_DEFAULT"
_ZN7cutlass13device_kernelINS_4gemm6kernel13GemmUniversalIN4cute5tupleIJiiiiEEENS1_10collective13CollectiveMmaINS1_34MainloopSm90TmaGmmaWarpSpecializedILi2ENS5_IJNS4_1CILi8EEENSA_ILi1EEESC_EEENS1_35KernelTmaWarpSpecializedCooperativeEEENS5_IJNSA_ILi256EEENSA_ILi64EEESH_EEENS_10tfloat32_tENS5_IJlSC_lEEESJ_SK_NS4_8TiledMMAINS4_8MMA_AtomIJNS4_4SM904GMMA29MMA_64x64x8_F32TF32TF32_SS_TNILNSO_7ScaleInE1ELSQ_1EEEEEENS4_6LayoutINS5_IJNSA_ILi2EEESC_SC_EEENS5_IJSC_NSA_ILi0EEESW_EEEEENS5_IJNS4_10UnderscoreESZ_SZ_EEEEENS4_13SM90_TMA_LOADENS4_14ComposedLayoutINS4_7SwizzleILi3ELi4ELi3EEENS4_18smem_ptr_flag_bitsILi32EEENST_INS5_IJSB_NSA_ILi32EEEEEENS5_IJS18_SC_EEEEEEEvNS4_8identityENS4_23SM90_TMA_LOAD_MULTICASTES1C_vS1D_EENS_8epilogue10collective6detail29Sm90TmaWarpSpecializedAdapterINS1H_15DefaultEpilogueISJ_SK_SK_NS1G_6thread17LinearCombinationISJ_Li1EffLNS1L_9ScaleType4KindE0ELNS_15FloatRoundStyleE2ESJ_EENS1_15EpilogueDefaultEEEEEvvEEEEvNT_6ParamsE:
[----:B------:R-:W0:Y:S01]  /*0000*/  LDC R1, c[0x0][0x28] ;  /* 0x00000a00ff017b82 */ /* 0x000e220000000800 */
[----:B------:R-:W1:Y:S01]  /*0010*/  S2R R98, SR_TID.X ;  /* 0x0000000000627919 */ /* 0x000e620000002100 */
[----:B------:R-:W-:Y:S01]  /*0020*/  ELECT P0, URZ, PT ;  /* 0x00000000003f782f */ /* 0x000fe20003800000 */
[----:B------:R-:W-:Y:S01]  /*0030*/  BSSY B0, `(.L_x_0) ;  /* 0x000000f000007945 */ /* 0x000fe20003800000 */
[--C-:B-1----:R-:W-:Y:S02]  /*0040*/  SHF.R.U32.HI R0, RZ, 0x5, R98.reuse ;  /* 0x00000005ff007819 */ /* 0x102fe40000011662 */
[----:B------:R-:W-:-:S03]  /*0050*/  SHF.R.U32.HI R6, RZ, 0x7, R98 ;  /* 0x00000007ff067819 */ /* 0x000fc60000011662 */
[----:B------:R-:W1:Y:S04]  /*0060*/  SHFL.IDX PT, R3, R0, RZ, 0x1f ;  /* 0x00001fff00037589 */ /* 0x000e6800000e0000 */
[----:B------:R2:W3:Y:S01]  /*0070*/  SHFL.IDX PT, R2, R6, RZ, 0x1f ;  /* 0x00001fff06027589 */ /* 0x0004e200000e0000 */
[----:B-1----:R-:W-:-:S13]  /*0080*/  ISETP.NE.OR P0, PT, R3, RZ, !P0 ;  /* 0x000000ff0300720c */ /* 0x002fda0004705670 */
[----:B0-23--:R-:W-:Y:S05]  /*0090*/  @P0 BRA `(.L_x_1) ;  /* 0x0000000000200947 */ /* 0x00dfea0003800000 */
[----:B------:R-:W-:Y:S02]  /*00a0*/  ULDC.64 UR4, c[0x0][0x198] ;  /* 0x0000660000047ab9 */ /* 0x000fe40000000a00 */
[----:B------:R-:W-:Y:S02]  /*00b0*/  UIADD3 UR6, UP0, UR4, 0xf0, URZ ;  /* 0x000000f004067890 */ /* 0x000fe4000ff1e03f */
[----:B------:R-:W-:Y:S02]  /*00c0*/  UIADD3 UR4, UP1, UR4, 0x1f0, URZ ;  /* 0x000001f004047890 */ /* 0x000fe4000ff3e03f */
[----:B------:R-:W-:Y:S02]  /*00d0*/  UIADD3.X UR7, URZ, UR5, URZ, UP0, !UPT ;  /* 0x000000053f077290 */ /* 0x000fe400087fe43f */
[----:B------:R-:W-:-:S07]  /*00e0*/  UIADD3.X UR5, URZ, UR5, URZ, UP1, !UPT ;  /* 0x000000053f057290 */ /* 0x000fce0008ffe43f */
[----:B------:R0:W-:Y:S02]  /*00f0*/  UTMACCTL.PF [UR6] ;  /* 0x00000000060079b9 */ /* 0x0001e40008040000 */
[----:B------:R0:W-:Y:S02]  /*0100*/  UTMACCTL.PF [UR4] ;  /* 0x00000000040079b9 */ /* 0x0001e40008040000 */
[----:B0-----:R-:W-:Y:S01]  /*0110*/  NOP ;  /* 0x0000000000007918 */ /* 0x001fe20000000000 */
.L_x_1:
[----:B------:R-:W-:Y:S05]  /*0120*/  BSYNC B0 ;  /* 0x0000000000007941 */ /* 0x000fea0003800000 */
.L_x_0:
[----:B------:R-:W0:Y:S01]  /*0130*/  SHFL.IDX PT, R5, R0, RZ, 0x1f ;  /* 0x00001fff00057589 */ /* 0x000e2200000e0000 */
[----:B------:R-:W-:-:S04]  /*0140*/  SHF.R.S32.HI R7, RZ, 0x1f, R98 ;  /* 0x0000001fff077819 */ /* 0x000fc80000011462 */
[----:B------:R-:W-:-:S04]  /*0150*/  LEA.HI R7, R7, R98, RZ, 0x7 ;  /* 0x0000006207077211 */ /* 0x000fc800078f38ff */
[----:B------:R-:W-:Y:S02]  /*0160*/  LOP3.LUT R7, R7, 0xffffff80, RZ, 0xc0, !PT ;  /* 0xffffff8007077812 */ /* 0x000fe400078ec0ff */
[----:B0-----:R-:W-:-:S13]  /*0170*/  ISETP.NE.AND P0, PT, R5, RZ, PT ;  /* 0x000000ff0500720c */ /* 0x001fda0003f05270 */
[----:B------:R-:W-:Y:S05]  /*0180*/  @P0 BRA `(.L_x_2) ;  /* 0x0000000000480947 */ /* 0x000fea0003800000 */
[----:B------:R-:W0:Y:S01]  /*0190*/  S2UR UR8, SR_CgaCtaId ;  /* 0x00000000000879c3 */ /* 0x000e220000008800 */
[----:B------:R-:W-:Y:S01]  /*01a0*/  UMOV UR4, 0x400 ;  /* 0x0000040000047882 */ /* 0x000fe20000000000 */
[----:B------:R-:W-:Y:S01]  /*01b0*/  UMOV UR5, 0x1 ;  /* 0x0000000100057882 */ /* 0x000fe20000000000 */
[----:B------:R-:W-:Y:S01]  /*01c0*/  UMOV UR6, 0x10 ;  /* 0x0000001000067882 */ /* 0x000fe20000000000 */
[----:B------:R-:W-:Y:S01]  /*01d0*/  ELECT P0, URZ, PT ;  /* 0x00000000003f782f */ /* 0x000fe20003800000 */
[----:B------:R-:W-:-:S04]  /*01e0*/  UIADD3 UR6, -UR6, 0x100000, URZ ;  /* 0x0010000006067890 */ /* 0x000fc8000fffe13f */
[----:B------:R-:W-:Y:S02]  /*01f0*/  USHF.L.U32 UR7, UR6, 0xb, URZ ;  /* 0x0000000b06077899 */ /* 0x000fe4000800063f */
[----:B------:R-:W-:Y:S02]  /*0200*/  USHF.L.U32 UR6, UR6, 0x1, URZ ;  /* 0x0000000106067899 */ /* 0x000fe4000800063f */
[----:B0-----:R-:W-:Y:S02]  /*0210*/  ULEA UR8, UR8, UR4, 0x18 ;  /* 0x0000000408087291 */ /* 0x001fe4000f8ec03f */
[----:B------:R-:W-:-:S04]  /*0220*/  UIADD3 UR4, -UR5, 0x100000, URZ ;  /* 0x0010000005047890 */ /* 0x000fc8000fffe13f */
[----:B------:R-:W-:Y:S02]  /*0230*/  USHF.L.U32 UR5, UR4, 0xb, URZ ;  /* 0x0000000b04057899 */ /* 0x000fe4000800063f */
[----:B------:R-:W-:Y:S01]  /*0240*/  USHF.L.U32 UR4, UR4, 0x1, URZ ;  /* 0x0000000104047899 */ /* 0x000fe2000800063f */
[----:B------:R-:W0:Y:S11]  /*0250*/  FENCE.VIEW.ASYNC.S ;  /* 0x00000000000073c6 */ /* 0x000e360000000000 */
[----:B0-----:R0:W1:Y:S01]  /*0260*/  SYNCS.EXCH.64 URZ, [UR8], UR4 ;  /* 0x00000004083f75b2 */ /* 0x0010620008000100 */
[----:B------:R0:W2:Y:S01]  /*0270*/  SYNCS.EXCH.64 URZ, [UR8+0x10], UR6 ;  /* 0x00001006083f75b2 */ /* 0x0000a20008000100 */
[----:B------:R0:W3:Y:S01]  /*0280*/  SYNCS.EXCH.64 URZ, [UR8+0x8], UR4 ;  /* 0x00000804083f75b2 */ /* 0x0000e20008000100 */
[----:B------:R0:W4:Y:S01]  /*0290*/  SYNCS.EXCH.64 URZ, [UR8+0x18], UR6 ;  /* 0x00001806083f75b2 */ /* 0x0001220008000100 */
[----:B------:R-:W-:Y:S01]  /*02a0*/  NOP ;  /* 0x0000000000007918 */ /* 0x000fe20000000000 */
.L_x_2:
[----:B------:R-:W-:Y:S01]  /*02b0*/  IMAD.IADD R8, R98, 0x1, -R7 ;  /* 0x0000000162087824 */ /* 0x000fe200078e0a07 */
[----:B------:R-:W5:Y:S01]  /*02c0*/  SHFL.IDX PT, R0, R0, RZ, 0x1f ;  /* 0x00001fff00007589 */ /* 0x000f6200000e0000 */
[----:B0-----:R-:W0:Y:S01]  /*02d0*/  S2UR UR8, SR_CTAID.X ;  /* 0x00000000000879c3 */ /* 0x001e220000002500 */
[----:B------:R-:W-:Y:S02]  /*02e0*/  SHF.R.S32.HI R12, RZ, 0x1f, R5 ;  /* 0x0000001fff0c7819 */ /* 0x000fe40000011405 */
[----:B------:R-:W-:Y:S02]  /*02f0*/  ELECT P0, URZ, PT ;  /* 0x00000000003f782f */ /* 0x000fe40003800000 */
[----:B------:R-:W-:Y:S01]  /*0300*/  SHF.R.S32.HI R7, RZ, 0x1f, R8 ;  /* 0x0000001fff077819 */ /* 0x000fe20000011408 */
[----:B------:R-:W1:Y:S01]  /*0310*/  S2R R4, SR_CTAID.Y ;  /* 0x0000000000047919 */ /* 0x000e620000002600 */
[----:B------:R-:W-:Y:S01]  /*0320*/  LEA.HI R12, R12, R5, RZ, 0x2 ;  /* 0x000000050c0c7211 */ /* 0x000fe200078f10ff */
[----:B------:R-:W-:Y:S01]  /*0330*/  ULDC UR4, c[0x0][0x150] ;  /* 0x0000540000047ab9 */ /* 0x000fe20000000800 */
[----:B------:R-:W-:Y:S01]  /*0340*/  LEA.HI R7, R7, R8, RZ, 0x3 ;  /* 0x0000000807077211 */ /* 0x000fe200078f18ff */
[----:B------:R-:W2:Y:S01]  /*0350*/  LDC R13, c[0x0][0x144] ;  /* 0x00005100ff0d7b82 */ /* 0x000ea20000000800 */
[----:B------:R-:W-:Y:S01]  /*0360*/  LOP3.LUT R12, R12, 0x3ffffffc, RZ, 0xc0, !PT ;  /* 0x3ffffffc0c0c7812 */ /* 0x000fe200078ec0ff */
[----:B------:R-:W-:Y:S01]  /*0370*/  NOP ;  /* 0x0000000000007918 */ /* 0x000fe20000000000 */
[--C-:B------:R-:W-:Y:S01]  /*0380*/  SHF.R.S32.HI R9, RZ, 0x3, R7.reuse ;  /* 0x00000003ff097819 */ /* 0x100fe20000011407 */
[----:B------:R-:W-:Y:S01]  /*0390*/  NOP ;  /* 0x0000000000007918 */ /* 0x000fe20000000000 */
[----:B------:R-:W-:Y:S01]  /*03a0*/  SHF.R.S32.HI R10, RZ, 0x1f, R7 ;  /* 0x0000001fff0a7819 */ /* 0x000fe20000011407 */
[----:B------:R-:W-:Y:S01]  /*03b0*/  IMAD.IADD R7, R5, 0x1, -R12 ;  /* 0x0000000105077824 */ /* 0x000fe200078e0a0c */
[----:B------:R-:W-:Y:S01]  /*03c0*/  ISETP.NE.AND P3, PT, R2, RZ, PT ;  /* 0x000000ff0200720c */ /* 0x000fe20003f65270 */
[----:B------:R-:W3:Y:S01]  /*03d0*/  LDC R15, c[0x0][0x140] ;  /* 0x00005000ff0f7b82 */ /* 0x000ee20000000800 */
[----:B------:R-:W-:Y:S01]  /*03e0*/  LEA.HI R10, R10, R9, RZ, 0x2 ;  /* 0x000000090a0a7211 */ /* 0x000fe200078f10ff */
[----:B------:R-:W-:-:S03]  /*03f0*/  IMAD.MOV.U32 R22, RZ, RZ, 0x1 ;  /* 0x00000001ff167424 */ /* 0x000fc600078e00ff */
[----:B------:R-:W-:Y:S02]  /*0400*/  LOP3.LUT R10, R10, 0xfffffffc, RZ, 0xc0, !PT ;  /* 0xfffffffc0a0a7812 */ /* 0x000fe400078ec0ff */
[----:B-----5:R-:W-:Y:S02]  /*0410*/  ISETP.NE.OR P0, PT, R0, RZ, !P0 ;  /* 0x000000ff0000720c */ /* 0x020fe40004705670 */
[----:B0-----:R-:W-:Y:S01]  /*0420*/  I2FP.F32.U32 R0, UR8 ;  /* 0x0000000800007c45 */ /* 0x001fe20008201000 */
[----:B------:R-:W-:Y:S02]  /*0430*/  IMAD.IADD R10, R9, 0x1, -R10 ;  /* 0x00000001090a7824 */ /* 0x000fe400078e0a0a */
[----:B------:R-:W0:Y:S02]  /*0440*/  LDC R9, c[0x0][0x148] ;  /* 0x00005200ff097b82 */ /* 0x000e240000000800 */
[----:B------:R-:W-:Y:S02]  /*0450*/  IMAD R7, R7, 0x4, R10 ;  /* 0x0000000407077824 */ /* 0x000fe400078e020a */
[----:B------:R-:W-:Y:S01]  /*0460*/  FMUL R11, R0, UR4 ;  /* 0x00000004000b7c20 */ /* 0x000fe20008400000 */
[----:B------:R-:W-:Y:S01]  /*0470*/  ULDC UR4, c[0x0][0x154] ;  /* 0x0000550000047ab9 */ /* 0x000fe20000000800 */
[----:B------:R-:W-:-:S02]  /*0480*/  IMAD.SHL.U32 R0, R7, 0x4, RZ ;  /* 0x0000000407007824 */ /* 0x000fc400078e00ff */
[----:B------:R-:W-:Y:S02]  /*0490*/  VOTEU.ALL UP0, P0 ;  /* 0x00000000003f7886 */ /* 0x000fe40000000000 */
[----:B------:R-:W5:Y:S01]  /*04a0*/  F2I.U32.TRUNC.NTZ R11, R11 ;  /* 0x0000000b000b7305 */ /* 0x000f62000020f000 */
[----:B------:R-:W-:Y:S01]  /*04b0*/  VOTEU.ALL UP1, P0 ;  /* 0x00000000003f7886 */ /* 0x000fe20000020000 */
[----:B------:R-:W-:Y:S02]  /*04c0*/  LOP3.LUT R19, R7, 0xc, R0, 0x78, !PT ;  /* 0x0000000c07137812 */ /* 0x000fe400078e7800 */
[----:B-1----:R-:W-:Y:S01]  /*04d0*/  I2FP.F32.U32 R7, R4 ;  /* 0x0000000400077245 */ /* 0x002fe20000201000 */
[----:B------:R-:W1:Y:S01]  /*04e0*/  @!UP0 S2UR UR7, SR_CgaCtaId ;  /* 0x00000000000789c3 */ /* 0x000e620000008800 */
[----:B------:R-:W-:Y:S01]  /*04f0*/  SHF.R.S32.HI R10, RZ, 0x1f, R19 ;  /* 0x0000001fff0a7819 */ /* 0x000fe20000011413 */
[----:B------:R-:W-:Y:S01]  /*0500*/  @!UP0 UMOV UR6, 0x400 ;  /* 0x0000040000068882 */ /* 0x000fe20000000000 */
[----:B------:R-:W-:Y:S01]  /*0510*/  SHF.R.S32.HI R0, RZ, 0x1f, R3 ;  /* 0x0000001fff007819 */ /* 0x000fe20000011403 */
[----:B------:R-:W-:Y:S01]  /*0520*/  FMUL R14, R7, UR4 ;  /* 0x00000004070e7c20 */ /* 0x000fe20008400000 */
[----:B------:R-:W-:Y:S01]  /*0530*/  LEA.HI R10, R10, R19, RZ, 0x3 ;  /* 0x000000130a0a7211 */ /* 0x000fe200078f18ff */
[----:B------:R-:W-:Y:S01]  /*0540*/  UMOV UR4, 0x20 ;  /* 0x0000002000047882 */ /* 0x000fe20000000000 */
[----:B------:R-:W-:Y:S01]  /*0550*/  LEA.HI R0, R0, R3, RZ, 0x2 ;  /* 0x0000000300007211 */ /* 0x000fe200078f10ff */
[----:B------:R-:W-:-:S04]  /*0560*/  @!UP0 UIADD3 UR4, -UR4, 0x100000, URZ ;  /* 0x0010000004048890 */ /* 0x000fc8000fffe13f */
[----:B------:R-:W-:Y:S02]  /*0570*/  @!UP0 USHF.L.U32 UR5, UR4, 0xb, URZ ;  /* 0x0000000b04058899 */ /* 0x000fe4000800063f */
[----:B------:R-:W-:Y:S01]  /*0580*/  @!UP0 USHF.L.U32 UR4, UR4, 0x1, URZ ;  /* 0x0000000104048899 */ /* 0x000fe2000800063f */
[----:B------:R-:W-:Y:S01]  /*0590*/  LOP3.LUT R12, R10, 0xfffffff8, RZ, 0xc0, !PT ;  /* 0xfffffff80a0c7812 */ /* 0x000fe200078ec0ff */
[----:B-----5:R-:W-:Y:S01]  /*05a0*/  IMAD.MOV R16, RZ, RZ, -R11 ;  /* 0x000000ffff107224 */ /* 0x020fe200078e0a0b */
[----:B------:R-:W5:Y:S01]  /*05b0*/  F2I.U32.TRUNC.NTZ R14, R14 ;  /* 0x0000000e000e7305 */ /* 0x000f62000020f000 */
[----:B------:R-:W-:Y:S02]  /*05c0*/  LOP3.LUT R0, R0, 0xfffffffc, RZ, 0xc0, !PT ;  /* 0xfffffffc00007812 */ /* 0x000fe400078ec0ff */
[----:B--2---:R-:W-:Y:S01]  /*05d0*/  IMAD R7, R13, R16, UR8 ;  /* 0x000000080d077e24 */ /* 0x004fe2000f8e0210 */
[----:B---3--:R-:W-:Y:S01]  /*05e0*/  ISETP.EQ.U32.AND P2, PT, R15, 0x1, PT ;  /* 0x000000010f00780c */ /* 0x008fe20003f42070 */
[----:B------:R-:W-:-:S02]  /*05f0*/  IMAD.IADD R12, R19, 0x1, -R12 ;  /* 0x00000001130c7824 */ /* 0x000fc400078e0a0c */
[----:B------:R-:W-:Y:S01]  /*0600*/  IMAD.IADD R3, R3, 0x1, -R0 ;  /* 0x0000000103037824 */ /* 0x000fe200078e0a00 */
[----:B------:R-:W-:Y:S02]  /*0610*/  LOP3.LUT R0, R98, 0x7f, RZ, 0xc0, !PT ;  /* 0x0000007f62007812 */ /* 0x000fe400078ec0ff */
[----:B------:R-:W-:Y:S02]  /*0620*/  ISETP.NE.AND P4, PT, R12, R7, PT ;  /* 0x000000070c00720c */ /* 0x000fe40003f85270 */
[C---:B------:R-:W-:Y:S01]  /*0630*/  ISETP.NE.AND P1, PT, R3.reuse, 0x3, PT ;  /* 0x000000030300780c */ /* 0x040fe20003f25270 */
[----:B-1----:R-:W-:Y:S01]  /*0640*/  @!UP0 ULEA UR6, UR7, UR6, 0x18 ;  /* 0x0000000607068291 */ /* 0x002fe2000f8ec03f */
[----:B-----5:R-:W-:Y:S01]  /*0650*/  IMAD.MOV R24, RZ, RZ, -R14 ;  /* 0x000000ffff187224 */ /* 0x020fe200078e0a0e */
[----:B------:R-:W-:Y:S01]  /*0660*/  VOTEU.ALL UP0, P0 ;  /* 0x00000000003f7886 */ /* 0x000fe20000000000 */
[----:B------:R-:W-:Y:S01]  /*0670*/  LOP3.LUT P0, RZ, R8, 0x7, RZ, 0xc0, !PT ;  /* 0x0000000708ff7812 */ /* 0x000fe2000780c0ff */
[----:B------:R-:W-:Y:S01]  /*0680*/  VIADD R8, R2, 0xffffffff ;  /* 0xffffffff02087836 */ /* 0x000fe20000000000 */
[----:B------:R-:W-:Y:S01]  /*0690*/  ISETP.EQ.OR P1, PT, R3, RZ, !P1 ;  /* 0x000000ff0300720c */ /* 0x000fe20004f22670 */
[----:B0-----:R-:W-:Y:S01]  /*06a0*/  IMAD R11, R9, R24, R4 ;  /* 0x00000018090b7224 */ /* 0x001fe200078e0204 */
[----:B------:R-:W-:-:S03]  /*06b0*/  ISETP.LT.U32.AND P0, PT, R19, 0x8, !P0 ;  /* 0x000000081300780c */ /* 0x000fc60004701070 */
[----:B------:R-:W-:Y:S02]  /*06c0*/  @P4 SHF.R.S32.HI R10, RZ, 0x3, R10 ;  /* 0x00000003ff0a4819 */ /* 0x000fe4000001140a */
[----:B------:R-:W-:Y:S01]  /*06d0*/  ISETP.EQ.AND P1, PT, R2, RZ, P1 ;  /* 0x000000ff0200720c */ /* 0x000fe20000f22270 */
[----:B------:R-:W0:Y:S02]  /*06e0*/  FENCE.VIEW.ASYNC.S ;  /* 0x00000000000073c6 */ /* 0x000e240000000000 */
[----:B0-----:R0:W1:Y:S01]  /*06f0*/  @!UP0 SYNCS.EXCH.64 URZ, [UR6+0x30], UR4 ;  /* 0x00003004063f85b2 */ /* 0x0010620008000100 */
[----:B------:R-:W-:Y:S02]  /*0700*/  @P4 ISETP.NE.AND P5, PT, R10, R11, PT ;  /* 0x0000000b0a00420c */ /* 0x000fe40003fa5270 */
[----:B------:R-:W-:Y:S02]  /*0710*/  ISETP.GE.U32.AND P6, PT, R8, 0x2, PT ;  /* 0x000000020800780c */ /* 0x000fe40003fc6070 */
[----:B------:R-:W-:-:S02]  /*0720*/  SEL R11, RZ, 0x1, !P0 ;  /* 0x00000001ff0b7807 */ /* 0x000fc40004000000 */
[----:B------:R-:W-:Y:S02]  /*0730*/  @P4 SEL R22, RZ, 0x1, P5 ;  /* 0x00000001ff164807 */ /* 0x000fe40002800000 */
[----:B------:R-:W-:Y:S02]  /*0740*/  SEL R18, RZ, 0x1, !P1 ;  /* 0x00000001ff127807 */ /* 0x000fe40004800000 */
[----:B------:R-:W-:Y:S02]  /*0750*/  LOP3.LUT R22, R22, R11, RZ, 0xc0, !PT ;  /* 0x0000000b16167212 */ /* 0x000fe400078ec0ff */
[----:B------:R-:W-:Y:S01]  /*0760*/  SEL R18, R18, 0x2, P6 ;  /* 0x0000000212127807 */ /* 0x000fe20003000000 */
[----:B------:R0:W2:Y:S01]  /*0770*/  @!UP1 SYNCS.EXCH.64 URZ, [UR6+0x38], UR4 ;  /* 0x00003804063f95b2 */ /* 0x0000a20008000100 */
[----:B------:R-:W-:Y:S01]  /*0780*/  NOP ;  /* 0x0000000000007918 */ /* 0x000fe20000000000 */
[----:B------:R-:W-:Y:S05]  /*0790*/  @!P2 BRA `(.L_x_3) ;  /* 0x000000000008a947 */ /* 0x000fea0003800000 */
[----:B-12-4-:R-:W-:Y:S01]  /*07a0*/  UCGABAR_ARV ;  /* 0x00000000000079c7 */ /* 0x016fe20008000000 */
[----:B------:R-:W-:Y:S05]  /*07b0*/  BRA `(.L_x_4) ;  /* 0x0000000000047947 */ /* 0x000fea0003800000 */
.L_x_3:
[----:B-12-4-:R-:W-:Y:S01]  /*07c0*/  NOP ;  /* 0x0000000000007918 */ /* 0x016fe20000000000 */
.L_x_4:
[----:B------:R-:W1:Y:S01]  /*07d0*/  LDC R2, c[0x0][0x65c] ;  /* 0x00019700ff027b82 */ /* 0x000e620000000800 */
[----:B------:R-:W-:Y:S01]  /*07e0*/  LOP3.LUT R5, R5, 0xfffff7ff, RZ, 0xc0, !PT ;  /* 0xfffff7ff05057812 */ /* 0x000fe200078ec0ff */
[----:B------:R-:W-:Y:S02]  /*07f0*/  IMAD.U32 R10, RZ, RZ, UR8 ;  /* 0x00000008ff0a7e24 */ /* 0x000fe4000f8e00ff */
[----:B------:R-:W-:Y:S01]  /*0800*/  IMAD.MOV.U32 R11, RZ, RZ, RZ ;  /* 0x000000ffff0b7224 */ /* 0x000fe200078e00ff */
[----:B-1----:R-:W-:-:S13]  /*0810*/  ISETP.NE.AND P1, PT, R2, 0x1, PT ;  /* 0x000000010200780c */ /* 0x002fda0003f25270 */
[----:B------:R-:W1:Y:S01]  /*0820*/  @P1 LDC R17, c[0x0][0x10] ;  /* 0x00000400ff111b82 */ /* 0x000e620000000800 */
[----:B------:R-:W-:Y:S01]  /*0830*/  @P1 LOP3.LUT R5, R5, 0x800, RZ, 0xfc, !PT ;  /* 0x0000080005051812 */ /* 0x000fe200078efcff */
[----:B------:R-:W-:Y:S02]  /*0840*/  @P1 IMAD.MOV.U32 R5, RZ, RZ, RZ ;  /* 0x000000ffff051224 */ /* 0x000fe400078e00ff */
[----:B------:R-:W-:-:S04]  /*0850*/  @P1 IMAD.MOV.U32 R15, RZ, RZ, RZ ;  /* 0x000000ffff0f1224 */ /* 0x000fc800078e00ff */
[----:B------:R-:W2:Y:S01]  /*0860*/  @!P1 LDC R13, c[0x0][0xc] ;  /* 0x00000300ff0d9b82 */ /* 0x000ea20000000800 */
[----:B0-----:R-:W-:Y:S01]  /*0870*/  ULDC UR4, c[0x0][0xc] ;  /* 0x0000030000047ab9 */ /* 0x001fe20000000800 */
[----:B------:R-:W-:Y:S01]  /*0880*/  ULDC UR5, c[0x0][0x10] ;  /* 0x0000040000057ab9 */ /* 0x000fe20000000800 */
[----:B------:R-:W-:Y:S01]  /*0890*/  ULDC UR6, c[0x0][0x14] ;  /* 0x0000050000067ab9 */ /* 0x000fe20000000800 */
[----:B------:R-:W-:-:S04]  /*08a0*/  UIMAD.WIDE.U32 UR4, UR4, UR5, URZ ;  /* 0x00000005040472a5 */ /* 0x000fc8000f8e003f */
[----:B------:R-:W-:Y:S02]  /*08b0*/  UIMAD.WIDE.U32 UR38, UR4, UR6, URZ ;  /* 0x00000006042672a5 */ /* 0x000fe4000f8e003f */
[----:B------:R-:W-:-:S04]  /*08c0*/  UIMAD UR41, UR5, UR6, URZ ;  /* 0x00000006052972a4 */ /* 0x000fc8000f8e023f */
[----:B------:R-:W-:Y:S01]  /*08d0*/  UIADD3 UR41, UR39, UR41, URZ ;  /* 0x0000002927297290 */ /* 0x000fe2000fffe03f */
[----:B-1----:R-:W-:-:S04]  /*08e0*/  @P1 IMAD.WIDE.U32 R16, R17, UR8, R4 ;  /* 0x0000000811101c25 */ /* 0x002fc8000f8e0004 */
[----:B------:R-:W-:Y:S02]  /*08f0*/  @P1 IMAD.IADD R17, R17, 0x1, R15 ;  /* 0x0000000111111824 */ /* 0x000fe400078e020f */
[----:B--2---:R-:W-:-:S04]  /*0900*/  @!P1 IMAD.WIDE.U32 R10, R4, R13, R10 ;  /* 0x0000000d040a9225 */ /* 0x004fc800078e000a */
[----:B------:R-:W-:Y:S02]  /*0910*/  @!P1 IMAD.MOV.U32 R16, RZ, RZ, R10 ;  /* 0x000000ffff109224 */ /* 0x000fe400078e000a */
[----:B------:R-:W-:Y:S01]  /*0920*/  @!P1 IMAD.MOV.U32 R17, RZ, RZ, R11 ;  /* 0x000000ffff119224 */ /* 0x000fe200078e000b */
[----:B------:R-:W-:Y:S06]  /*0930*/  @!P2 BRA `(.L_x_5) ;  /* 0x00000000000ca947 */ /* 0x000fec0003800000 */
[----:B------:R-:W-:Y:S01]  /*0940*/  UCGABAR_WAIT ;  /* 0x0000000000007dc7 */ /* 0x000fe20008000000 */
[----:B------:R-:W-:Y:S01]  /*0950*/  CCTL.IVALL ;  /* 0x00000000ff00798f */ /* 0x000fe20002000000 */
[----:B------:R-:W-:Y:S05]  /*0960*/  BRA `(.L_x_6) ;  /* 0x0000000000047947 */ /* 0x000fea0003800000 */
.L_x_5:
[----:B------:R-:W-:Y:S06]  /*0970*/  BAR.SYNC.DEFER_BLOCKING 0x0 ;  /* 0x0000000000007b1d */ /* 0x000fec0000010000 */
.L_x_6:
[----:B------:R-:W-:Y:S05]  /*0980*/  @!P3 BRA `(.L_x_7) ;  /* 0x000000700010b947 */ /* 0x000fea0003800000 */
[----:B------:R-:W-:-:S13]  /*0990*/  ISETP.GT.U32.AND P0, PT, R8, 0x1, PT ;  /* 0x000000010800780c */ /* 0x000fda0003f04070 */
[----:B------:R-:W-:Y:S05]  /*09a0*/  @P0 EXIT ;  /* 0x000000000000094d */ /* 0x000fea0003800000 */
[----:B------:R-:W-:Y:S01]  /*09b0*/  ULDC.64 UR4, c[0x0][0x650] ;  /* 0x0001940000047ab9 */ /* 0x000fe20000000a00 */
[----:B------:R-:W-:Y:S01]  /*09c0*/  PRMT R3, RZ, 0x7610, R3 ;  /* 0x00007610ff037816 */ /* 0x000fe20000000003 */
[----:B------:R-:W-:Y:S01]  /*09d0*/  IMAD.MOV.U32 R113, RZ, RZ, -0x1 ;  /* 0xffffffffff717424 */ /* 0x000fe200078e00ff */
[----:B------:R-:W-:Y:S01]  /*09e0*/  ISETP.GE.U32.AND P0, PT, R16, UR4, PT ;  /* 0x0000000410007c0c */ /* 0x000fe2000bf06070 */
[----:B------:R-:W-:Y:S02]  /*09f0*/  IMAD.MOV.U32 R103, RZ, RZ, -0x1 ;  /* 0xffffffffff677424 */ /* 0x000fe400078e00ff */
[----:B------:R-:W-:Y:S01]  /*0a00*/  IMAD.MOV.U32 R23, RZ, RZ, -0x1 ;  /* 0xffffffffff177424 */ /* 0x000fe200078e00ff */
[----:B------:R-:W-:-:S13]  /*0a10*/  ISETP.GE.U32.AND.EX P0, PT, R17, UR5, PT, P0 ;  /* 0x0000000511007c0c */ /* 0x000fda000bf06100 */
[----:B------:R-:W-:Y:S05]  /*0a20*/  @P0 BRA `(.L_x_8) ;  /* 0x00000004002c0947 */ /* 0x000fea0003800000 */
[----:B------:R-:W0:Y:S01]  /*0a30*/  LDC.64 R26, c[0x0][0x628] ;  /* 0x00018a00ff1a7b82 */ /* 0x000e220000000a00 */
[----:B------:R-:W-:Y:S02]  /*0a40*/  IMAD.MOV.U32 R10, RZ, RZ, R16 ;  /* 0x000000ffff0a7224 */ /* 0x000fe400078e0010 */
[----:B------:R-:W-:-:S05]  /*0a50*/  IMAD.MOV.U32 R11, RZ, RZ, R17 ;  /* 0x000000ffff0b7224 */ /* 0x000fca00078e0011 */
[----:B------:R-:W1:Y:S08]  /*0a60*/  LDC R8, c[0x0][0x630] ;  /* 0x00018c00ff087b82 */ /* 0x000e700000000800 */
[----:B------:R-:W2:Y:S01]  /*0a70*/  LDC.64 R28, c[0x0][0x620] ;  /* 0x00018800ff1c7b82 */ /* 0x000ea20000000a00 */
[----:B0-----:R-:W-:-:S04]  /*0a80*/  ISETP.NE.U32.AND P0, PT, R26, RZ, PT ;  /* 0x000000ff1a00720c */ /* 0x001fc80003f05070 */
[----:B------:R-:W-:-:S13]  /*0a90*/  ISETP.NE.AND.EX P0, PT, R27, RZ, PT, P0 ;  /* 0x000000ff1b00720c */ /* 0x000fda0003f05300 */
[----:B-12---:R-:W-:Y:S05]  /*0aa0*/  @!P0 BRA `(.L_x_9) ;  /* 0x0000000000288947 */ /* 0x006fea0003800000 */
[----:B------:R-:W0:Y:S02]  /*0ab0*/  LDC R3, c[0x0][0x634] ;  /* 0x00018d00ff037b82 */ /* 0x000e240000000800 */
[----:B0-----:R-:W-:-:S05]  /*0ac0*/  IADD3 R3, P0, R16, R3, RZ ;  /* 0x0000000310037210 */ /* 0x001fca0007f1e0ff */
[----:B------:R-:W-:-:S04]  /*0ad0*/  IMAD.X R21, RZ, RZ, R17, P0 ;  /* 0x000000ffff157224 */ /* 0x000fc800000e0611 */
[----:B------:R-:W-:-:S04]  /*0ae0*/  IMAD.WIDE.U32 R10, R21, R26, RZ ;  /* 0x0000001a150a7225 */ /* 0x000fc800078e00ff */
[----:B------:R-:W-:-:S04]  /*0af0*/  IMAD.WIDE.U32 R12, P0, R3, R27, R10 ;  /* 0x0000001b030c7225 */ /* 0x000fc8000780000a */
[----:B------:R-:W-:-:S04]  /*0b00*/  IMAD.WIDE.U32 R10, R3, R26, RZ ;  /* 0x0000001a030a7225 */ /* 0x000fc800078e00ff */
[----:B------:R-:W-:Y:S01]  /*0b10*/  IMAD.X R15, RZ, RZ, RZ, P0 ;  /* 0x000000ffff0f7224 */ /* 0x000fe200000e06ff */
[----:B------:R-:W-:Y:S01]  /*0b20*/  IADD3 RZ, P0, R11, R12, RZ ;  /* 0x0000000c0bff7210 */ /* 0x000fe20007f1e0ff */
[----:B------:R-:W-:-:S04]  /*0b30*/  IMAD.MOV.U32 R14, RZ, RZ, R13 ;  /* 0x000000ffff0e7224 */ /* 0x000fc800078e000d */
[----:B------:R-:W-:-:S08]  /*0b40*/  IMAD.WIDE.U32.X R10, R21, R27, R14, P0 ;  /* 0x0000001b150a7225 */ /* 0x000fd000000e040e */
.L_x_9:
[----:B------:R-:W0:Y:S01]  /*0b50*/  LDC.64 R32, c[0x0][0x640] ;  /* 0x00019000ff207b82 */ /* 0x000e220000000a00 */
[--C-:B------:R-:W-:Y:S01]  /*0b60*/  SHF.R.U64 R27, R10, R8, R11.reuse ;  /* 0x000000080a1b7219 */ /* 0x100fe2000000120b */
[----:B------:R-:W-:Y:S01]  /*0b70*/  IMAD R24, R9, R24, R4 ;  /* 0x0000001809187224 */ /* 0x000fe200078e0204 */
[----:B------:R-:W-:Y:S01]  /*0b80*/  SHF.R.U32.HI R3, RZ, R8, R11 ;  /* 0x00000008ff037219 */ /* 0x000fe2000001160b */
[----:B------:R-:W-:Y:S01]  /*0b90*/  IMAD.MOV.U32 R23, RZ, RZ, 0x1 ;  /* 0x00000001ff177424 */ /* 0x000fe200078e00ff */
[----:B------:R-:W-:-:S03]  /*0ba0*/  IADD3 R5, P0, RZ, -R27, RZ ;  /* 0x8000001bff057210 */ /* 0x000fc60007f1e0ff */
[----:B------:R-:W1:Y:S02]  /*0bb0*/  LDC R12, c[0x0][0x618] ;  /* 0x00018600ff0c7b82 */ /* 0x000e640000000800 */
[----:B------:R-:W-:Y:S02]  /*0bc0*/  IMAD.X R3, RZ, RZ, ~R3, P0 ;  /* 0x000000ffff037224 */ /* 0x000fe400000e0e03 */
[----:B------:R-:W-:-:S04]  /*0bd0*/  IMAD.WIDE.U32 R10, R5, R28, R16 ;  /* 0x0000001c050a7225 */ /* 0x000fc800078e0010 */
[----:B------:R-:W2:Y:S01]  /*0be0*/  LDC R20, c[0x0][0x608] ;  /* 0x00018200ff147b82 */ /* 0x000ea20000000800 */
[----:B------:R-:W-:Y:S02]  /*0bf0*/  IMAD R8, R3, R28, RZ ;  /* 0x0000001c03087224 */ /* 0x000fe400078e02ff */
[----:B------:R-:W-:Y:S02]  /*0c00*/  IMAD.MOV.U32 R3, RZ, RZ, -0x1 ;  /* 0xffffffffff037424 */ /* 0x000fe400078e00ff */
[----:B------:R-:W-:-:S03]  /*0c10*/  IMAD R5, R5, R29, R8 ;  /* 0x0000001d05057224 */ /* 0x000fc600078e0208 */
[----:B------:R-:W3:Y:S01]  /*0c20*/  LDC R30, c[0x0][0x658] ;  /* 0x00019600ff1e7b82 */ /* 0x000ee20000000800 */
[----:B------:R-:W-:Y:S01]  /*0c30*/  IMAD.IADD R5, R11, 0x1, R5 ;  /* 0x000000010b057824 */ /* 0x000fe200078e0205 */
[----:B0-----:R-:W-:-:S04]  /*0c40*/  ISETP.NE.U32.AND P0, PT, R32, RZ, PT ;  /* 0x000000ff2000720c */ /* 0x001fc80003f05070 */
[----:B------:R-:W-:Y:S02]  /*0c50*/  ISETP.NE.AND.EX P0, PT, R33, RZ, PT, P0 ;  /* 0x000000ff2100720c */ /* 0x000fe40003f05300 */
[----:B------:R-:W0:Y:S01]  /*0c60*/  LDC R26, c[0x0][0x600] ;  /* 0x00018000ff1a7b82 */ /* 0x000e220000000800 */
[-CC-:B-1----:R-:W-:Y:S02]  /*0c70*/  SHF.R.U64 R14, R10, R12.reuse, R5.reuse ;  /* 0x0000000c0a0e7219 */ /* 0x182fe40000001205 */
[----:B------:R-:W-:-:S05]  /*0c80*/  SHF.R.U32.HI R5, RZ, R12, R5 ;  /* 0x0000000cff057219 */ /* 0x000fca0000011605 */
[----:B------:R-:W1:Y:S01]  /*0c90*/  LDC R15, c[0x0][0x648] ;  /* 0x00019200ff0f7b82 */ /* 0x000e620000000800 */
[-CC-:B--2---:R-:W-:Y:S02]  /*0ca0*/  SHF.R.U64 R29, R14, R20.reuse, R5.reuse ;  /* 0x000000140e1d7219 */ /* 0x184fe40000001205 */
[----:B------:R-:W-:-:S05]  /*0cb0*/  SHF.R.U32.HI R5, RZ, R20, R5 ;  /* 0x00000014ff057219 */ /* 0x000fca0000011605 */
[----:B------:R-:W2:Y:S01]  /*0cc0*/  LDC R21, c[0x0][0x638] ;  /* 0x00018e00ff157b82 */ /* 0x000ea20000000800 */
[-CC-:B---3--:R-:W-:Y:S02]  /*0cd0*/  SHF.R.U64 R20, R29, R30.reuse, R5.reuse ;  /* 0x0000001e1d147219 */ /* 0x188fe40000001205 */
[-C--:B------:R-:W-:Y:S02]  /*0ce0*/  SHF.L.U32 R3, R3, R30.reuse, RZ ;  /* 0x0000001e03037219 */ /* 0x080fe400000006ff */
[----:B------:R-:W-:Y:S01]  /*0cf0*/  SHF.R.U32.HI R5, RZ, R30, R5 ;  /* 0x0000001eff057219 */ /* 0x000fe20000011605 */
[----:B------:R-:W-:Y:S01]  /*0d00*/  IMAD.MOV.U32 R4, RZ, RZ, R20 ;  /* 0x000000ffff047224 */ /* 0x000fe200078e0014 */
[----:B------:R-:W-:Y:S01]  /*0d10*/  LOP3.LUT R12, RZ, R3, RZ, 0x33, !PT ;  /* 0x00000003ff0c7212 */ /* 0x000fe200078e33ff */
[----:B------:R-:W3:Y:S01]  /*0d20*/  LDC R25, c[0x0][0x610] ;  /* 0x00018400ff197b82 */ /* 0x000ee20000000800 */
[----:B------:R-:W-:Y:S05]  /*0d30*/  @!P0 BRA `(.L_x_10) ;  /* 0x0000000000288947 */ /* 0x000fea0003800000 */
[----:B------:R-:W4:Y:S02]  /*0d40*/  LDC R3, c[0x0][0x64c] ;  /* 0x00019300ff037b82 */ /* 0x000f240000000800 */
[----:B----4-:R-:W-:-:S05]  /*0d50*/  IADD3 R3, P0, R20, R3, RZ ;  /* 0x0000000314037210 */ /* 0x010fca0007f1e0ff */
        /* <DEDUP_REMOVED lines=8> */
.L_x_10:
[----:B-1----:R-:W-:Y:S01]  /*0de0*/  SHF.R.U64 R4, R4, R15, R5 ;  /* 0x0000000f04047219 */ /* 0x002fe20000001205 */
[----:B0-----:R-:W-:Y:S01]  /*0df0*/  VIADD R5, R26, 0xffffffff ;  /* 0xffffffff1a057836 */ /* 0x001fe20000000000 */
[----:B------:R-:W-:Y:S01]  /*0e00*/  SHF.L.U32 R3, R23, R30, RZ ;  /* 0x0000001e17037219 */ /* 0x000fe200000006ff */
[----:B------:R-:W-:Y:S01]  /*0e10*/  IMAD.MOV.U32 R23, RZ, RZ, R27 ;  /* 0x000000ffff177224 */ /* 0x000fe200078e001b */
[----:B------:R-:W-:Y:S01]  /*0e20*/  LOP3.LUT R12, R29, R12, RZ, 0xc0, !PT ;  /* 0x0000000c1d0c7212 */ /* 0x000fe200078ec0ff */
[----:B------:R-:W-:Y:S01]  /*0e30*/  IMAD.MOV R8, RZ, RZ, -R4 ;  /* 0x000000ffff087224 */ /* 0x000fe200078e0a04 */
[----:B------:R-:W-:-:S03]  /*0e40*/  SEL R7, R7, R24, !P1 ;  /* 0x0000001807077207 */ /* 0x000fc60004800000 */
[----:B------:R-:W-:Y:S01]  /*0e50*/  IMAD R12, R3, R4, R12 ;  /* 0x00000004030c7224 */ /* 0x000fe200078e020c */
[----:B------:R-:W-:Y:S01]  /*0e60*/  LOP3.LUT R4, R14, R5, RZ, 0xc0, !PT ;  /* 0x000000050e047212 */ /* 0x000fe200078ec0ff */
[----:B--2---:R-:W-:Y:S02]  /*0e70*/  IMAD R3, R8, R21, R20 ;  /* 0x0000001508037224 */ /* 0x004fe400078e0214 */
[----:B---3--:R-:W-:Y:S02]  /*0e80*/  IMAD R7, R12, R25, R7 ;  /* 0x000000190c077224 */ /* 0x008fe400078e0207 */
[----:B------:R-:W-:Y:S02]  /*0e90*/  IMAD.MOV.U32 R5, RZ, RZ, 0x1 ;  /* 0x00000001ff057424 */ /* 0x000fe400078e00ff */
[----:B------:R-:W-:-:S03]  /*0ea0*/  IMAD R4, R3, R26, R4 ;  /* 0x0000001a03047224 */ /* 0x000fc600078e0204 */
[----:B------:R-:W-:Y:S02]  /*0eb0*/  PRMT R3, R5, 0x7610, R3 ;  /* 0x0000761005037816 */ /* 0x000fe40000000003 */
[----:B------:R-:W-:Y:S02]  /*0ec0*/  SEL R103, R4, R7, !P1 ;  /* 0x0000000704677207 */ /* 0x000fe40004800000 */
[----:B------:R-:W-:-:S07]  /*0ed0*/  SEL R113, R7, R4, !P1 ;  /* 0x0000000407717207 */ /* 0x000fce0004800000 */
.L_x_8:
[----:B------:R-:W-:-:S08]  /*0ee0*/  NOP ;  /* 0x0000000000007918 */ /* 0x000fd00000000000 */
[----:B------:R-:W0:Y:S02]  /*0ef0*/  USETMAXREG.TRY_ALLOC.CTAPOOL UP0, 0xe8 ;  /* 0x000000e8000079c8 */ /* 0x000e240008000600 */
[----:B0-----:R-:W-:-:S13]  /*0f00*/  PLOP3.LUT P0, PT, PT, PT, UP0, 0x80, 0x0 ;  /* 0x000000000000781c */ /* 0x001fda0003f0f008 */
[----:B------:R-:W-:Y:S05]  /*0f10*/  @!P0 BRA `(.L_x_8) ;  /* 0xfffffffc00f08947 */ /* 0x000fea000383ffff */
[----:B------:R-:W-:Y:S01]  /*0f20*/  ULDC.64 UR4, c[0x0][0x598] ;  /* 0x0001660000047ab9 */ /* 0x000fe20000000a00 */
[----:B------:R-:W-:Y:S01]  /*0f30*/  ULDC.64 UR36, c[0x0][0x208] ;  /* 0x0000820000247ab9 */ /* 0x000fe20000000a00 */
[----:B------:R-:W-:-:S04]  /*0f40*/  ISETP.NE.U32.AND P0, PT, RZ, UR4, PT ;  /* 0x00000004ff007c0c */ /* 0x000fc8000bf05070 */
[----:B------:R-:W-:-:S13]  /*0f50*/  ISETP.NE.AND.EX P0, PT, RZ, UR5, PT, P0 ;  /* 0x00000005ff007c0c */ /* 0x000fda000bf05300 */
[----:B------:R-:W-:Y:S05]  /*0f60*/  @!P0 BRA `(.L_x_11) ;  /* 0x00000000001c8947 */ /* 0x000fea0003800000 */
[----:B------:R-:W0:Y:S02]  /*0f70*/  LDC.64 R4, c[0x0][0x598] ;  /* 0x00016600ff047b82 */ /* 0x000e240000000a00 */
[----:B0-----:R-:W2:Y:S02]  /*0f80*/  LDG.E.64 R4, desc[UR36][R4.64] ;  /* 0x0000002404047981 */ /* 0x001ea4000c1e1b00 */
[----:B--2---:R-:W-:-:S04]  /*0f90*/  ISETP.NE.U32.AND P0, PT, R4, RZ, PT ;  /* 0x000000ff0400720c */ /* 0x004fc80003f05070 */
[----:B------:R-:W-:-:S13]  /*0fa0*/  ISETP.NE.AND.EX P0, PT, R5, RZ, PT, P0 ;  /* 0x000000ff0500720c */ /* 0x000fda0003f05300 */
[----:B------:R-:W-:Y:S05]  /*0fb0*/  @!P0 BRA `(.L_x_11) ;  /* 0x0000000000088947 */ /* 0x000fea0003800000 */
[----:B------:R0:W5:Y:S01]  /*0fc0*/  LD.E R90, desc[UR36][R4.64] ;  /* 0x00000024045a7980 */ /* 0x000162000c101900 */
[----:B------:R-:W-:Y:S05]  /*0fd0*/  BRA `(.L_x_12) ;  /* 0x0000000000247947 */ /* 0x000fea0003800000 */
.L_x_11:
[----:B------:R-:W-:Y:S02]  /*0fe0*/  ULDC.64 UR4, c[0x0][0x588] ;  /* 0x0001620000047ab9 */ /* 0x000fe40000000a00 */
[----:B------:R-:W-:-:S04]  /*0ff0*/  ISETP.NE.U32.AND P0, PT, RZ, UR4, PT ;  /* 0x00000004ff007c0c */ /* 0x000fc8000bf05070 */
[----:B------:R-:W-:-:S13]  /*1000*/  ISETP.NE.AND.EX P0, PT, RZ, UR5, PT, P0 ;  /* 0x00000005ff007c0c */ /* 0x000fda000bf05300 */
[----:B------:R-:W-:Y:S05]  /*1010*/  @!P0 BRA `(.L_x_13) ;  /* 0x00000000000c8947 */ /* 0x000fea0003800000 */
[----:B------:R-:W0:Y:S02]  /*1020*/  LDC.64 R90, c[0x0][0x588] ;  /* 0x00016200ff5a7b82 */ /* 0x000e240000000a00 */
[----:B0-----:R1:W5:Y:S01]  /*1030*/  LDG.E R90, desc[UR36][R90.64] ;  /* 0x000000245a5a7981 */ /* 0x001362000c1e1900 */
[----:B------:R-:W-:Y:S05]  /*1040*/  BRA `(.L_x_12) ;  /* 0x0000000000087947 */ /* 0x000fea0003800000 */
.L_x_13:
[----:B------:R-:W-:Y:S02]  /*1050*/  ULDC UR4, c[0x0][0x580] ;  /* 0x0001600000047ab9 */ /* 0x000fe40000000800 */
[----:B------:R-:W-:-:S07]  /*1060*/  IMAD.U32 R90, RZ, RZ, UR4 ;  /* 0x00000004ff5a7e24 */ /* 0x000fce000f8e00ff */
.L_x_12:
[----:B------:R-:W-:Y:S02]  /*1070*/  ULDC.64 UR4, c[0x0][0x5a0] ;  /* 0x0001680000047ab9 */ /* 0x000fe40000000a00 */
[----:B------:R-:W-:-:S04]  /*1080*/  ISETP.NE.U32.AND P0, PT, RZ, UR4, PT ;  /* 0x00000004ff007c0c */ /* 0x000fc8000bf05070 */
[----:B------:R-:W-:-:S13]  /*1090*/  ISETP.NE.AND.EX P0, PT, RZ, UR5, PT, P0 ;  /* 0x00000005ff007c0c */ /* 0x000fda000bf05300 */
[----:B------:R-:W-:Y:S05]  /*10a0*/  @!P0 BRA `(.L_x_14) ;  /* 0x00000000001c8947 */ /* 0x000fea0003800000 */
[----:B0-----:R-:W0:Y:S02]  /*10b0*/  LDC.64 R4, c[0x0][0x5a0] ;  /* 0x00016800ff047b82 */ /* 0x001e240000000a00 */
[----:B0-----:R-:W2:Y:S02]  /*10c0*/  LDG.E.64 R4, desc[UR36][R4.64] ;  /* 0x0000002404047981 */ /* 0x001ea4000c1e1b00 */
[----:B--2---:R-:W-:-:S04]  /*10d0*/  ISETP.NE.U32.AND P0, PT, R4, RZ, PT ;  /* 0x000000ff0400720c */ /* 0x004fc80003f05070 */
[----:B------:R-:W-:-:S13]  /*10e0*/  ISETP.NE.AND.EX P0, PT, R5, RZ, PT, P0 ;  /* 0x000000ff0500720c */ /* 0x000fda0003f05300 */
[----:B------:R-:W-:Y:S05]  /*10f0*/  @!P0 BRA `(.L_x_14) ;  /* 0x0000000000088947 */ /* 0x000fea0003800000 */
[----:B-1----:R0:W5:Y:S01]  /*1100*/  LD.E R91, desc[UR36][R4.64] ;  /* 0x00000024045b7980 */ /* 0x002162000c101900 */
[----:B------:R-:W-:Y:S05]  /*1110*/  BRA `(.L_x_15) ;  /* 0x0000000000247947 */ /* 0x000fea0003800000 */
.L_x_14:
[----:B------:R-:W-:Y:S02]  /*1120*/  ULDC.64 UR4, c[0x0][0x590] ;  /* 0x0001640000047ab9 */ /* 0x000fe40000000a00 */
[----:B------:R-:W-:-:S04]  /*1130*/  ISETP.NE.U32.AND P0, PT, RZ, UR4, PT ;  /* 0x00000004ff007c0c */ /* 0x000fc8000bf05070 */
[----:B------:R-:W-:-:S13]  /*1140*/  ISETP.NE.AND.EX P0, PT, RZ, UR5, PT, P0 ;  /* 0x00000005ff007c0c */ /* 0x000fda000bf05300 */
[----:B------:R-:W-:Y:S05]  /*1150*/  @!P0 BRA `(.L_x_16) ;  /* 0x00000000000c8947 */ /* 0x000fea0003800000 */
[----:B0-----:R-:W1:Y:S02]  /*1160*/  LDC.64 R4, c[0x0][0x590] ;  /* 0x00016400ff047b82 */ /* 0x001e640000000a00 */
[----:B-1----:R1:W5:Y:S01]  /*1170*/  LDG.E R91, desc[UR36][R4.64] ;  /* 0x00000024045b7981 */ /* 0x002362000c1e1900 */
[----:B------:R-:W-:Y:S05]  /*1180*/  BRA `(.L_x_15) ;  /* 0x0000000000087947 */ /* 0x000fea0003800000 */
.L_x_16:
[----:B------:R-:W-:Y:S02]  /*1190*/  ULDC UR4, c[0x0][0x584] ;  /* 0x0001610000047ab9 */ /* 0x000fe40000000800 */
[----:B-1----:R-:W-:-:S07]  /*11a0*/  IMAD.U32 R91, RZ, RZ, UR4 ;  /* 0x00000004ff5b7e24 */ /* 0x002fce000f8e00ff */
.L_x_15:
[----:B------:R-:W-:-:S13]  /*11b0*/  LOP3.LUT P0, RZ, R3, 0xff, RZ, 0xc0, !PT ;  /* 0x000000ff03ff7812 */ /* 0x000fda000780c0ff */
[----:B------:R-:W-:Y:S05]  /*11c0*/  @!P0 EXIT ;  /* 0x000000000000894d */ /* 0x000fea0003800000 */
[----:B------:R-:W2:Y:S01]  /*11d0*/  LDC R96, c[0x0][0x658] ;  /* 0x00019600ff607b82 */ /* 0x000ea20000000800 */
[----:B------:R-:W-:Y:S01]  /*11e0*/  ULDC.64 UR6, c[0x0][0x288] ;  /* 0x0000a20000067ab9 */ /* 0x000fe20000000a00 */
[----:B------:R-:W-:Y:S01]  /*11f0*/  LOP3.LUT R6, R6, 0x1, RZ, 0xc0, !PT ;  /* 0x0000000106067812 */ /* 0x000fe200078ec0ff */
[----:B------:R-:W-:Y:S01]  /*1200*/  UIADD3 UR4, UR7, 0x3f, URZ ;  /* 0x0000003f07047890 */ /* 0x000fe2000fffe03f */
[----:B------:R-:W-:Y:S01]  /*1210*/  SHF.R.U32.HI R3, RZ, 0x2, R98 ;  /* 0x00000002ff037819 */ /* 0x000fe20000011662 */
[----:B01----:R-:W-:Y:S01]  /*1220*/  IMAD.MOV.U32 R5, RZ, RZ, -0x1 ;  /* 0xffffffffff057424 */ /* 0x003fe200078e00ff */
[----:B------:R-:W-:Y:S01]  /*1230*/  SHF.R.U32.HI R0, RZ, 0x1, R0 ;  /* 0x00000001ff007819 */ /* 0x000fe20000011600 */
[----:B------:R-:W-:Y:S01]  /*1240*/  USHF.R.S32.HI UR5, URZ, 0x1f, UR4 ;  /* 0x0000001f3f057899 */ /* 0x000fe20008011404 */
[----:B------:R-:W0:Y:S01]  /*1250*/  LDC.64 R92, c[0x0][0x5c8] ;  /* 0x00017200ff5c7b82 */ /* 0x000e220000000a00 */
[----:B------:R-:W-:Y:S01]  /*1260*/  IMAD.SHL.U32 R88, R6, 0x40, RZ ;  /* 0x0000004006587824 */ /* 0x000fe200078e00ff */
[----:B------:R-:W-:Y:S01]  /*1270*/  LOP3.LUT R3, R3, 0x7, RZ, 0xc0, !PT ;  /* 0x0000000703037812 */ /* 0x000fe200078ec0ff */
[----:B------:R-:W-:Y:S01]  /*1280*/  ULEA.HI UR5, UR5, UR4, URZ, 0x6 ;  /* 0x0000000405057291 */ /* 0x000fe2000f8f303f */
[----:B------:R-:W-:Y:S01]  /*1290*/  LOP3.LUT R0, R0, 0x30, RZ, 0xc0, !PT ;  /* 0x0000003000007812 */ /* 0x000fe200078ec0ff */
[----:B------:R-:W-:Y:S01]  /*12a0*/  IMAD.MOV.U32 R7, RZ, RZ, 0x1 ;  /* 0x00000001ff077424 */ /* 0x000fe200078e00ff */
[--C-:B------:R-:W-:Y:S01]  /*12b0*/  LOP3.LUT R88, R88, 0x40, R3.reuse, 0xe2, !PT ;  /* 0x0000004058587812 */ /* 0x100fe200078ee203 */
[----:B------:R-:W-:Y:S01]  /*12c0*/  USHF.R.S32.HI UR43, URZ, 0x6, UR5 ;  /* 0x000000063f2b7899 */ /* 0x000fe20008011405 */
[----:B------:R-:W1:Y:S01]  /*12d0*/  LDC R100, c[0x0][0x600] ;  /* 0x00018000ff647b82 */ /* 0x000e620000000800 */
[----:B------:R-:W-:Y:S01]  /*12e0*/  IADD3 R3, RZ, -R0, -R3 ;  /* 0x80000000ff037210 */ /* 0x000fe20007ffe803 */
[----:B------:R-:W-:Y:S01]  /*12f0*/  IMAD.U32 R4, RZ, RZ, UR6 ;  /* 0x00000006ff047e24 */ /* 0x000fe2000f8e00ff */
[C---:B------:R-:W-:Y:S01]  /*1300*/  LOP3.LUT R97, R98.reuse, 0x3, RZ, 0xc0, !PT ;  /* 0x0000000362617812 */ /* 0x040fe200078ec0ff */
[----:B------:R-:W-:Y:S01]  /*1310*/  UISETP.LT.AND UP0, UPT, UR43, 0x1, UPT ;  /* 0x000000012b00788c */ /* 0x000fe2000bf01270 */
[----:B------:R-:W-:Y:S01]  /*1320*/  LOP3.LUT R99, R98, 0x80, RZ, 0xc0, !PT ;  /* 0x0000008062637812 */ /* 0x000fe200078ec0ff */
[----:B------:R-:W-:Y:S01]  /*1330*/  IMAD R3, R6, -0x40, R3 ;  /* 0xffffffc006037824 */ /* 0x000fe200078e0203 */
[----:B------:R-:W-:Y:S01]  /*1340*/  ULDC UR4, c[0x0][0x284] ;  /* 0x0000a10000047ab9 */ /* 0x000fe20000000800 */
[----:B--2---:R-:W-:Y:S01]  /*1350*/  SHF.L.U32 R5, R5, R96, RZ ;  /* 0x0000006005057219 */ /* 0x004fe200000006ff */
[----:B------:R-:W-:Y:S01]  /*1360*/  USEL UR44, UR43, 0x1, UP0 ;  /* 0x000000012b2c7887 */ /* 0x000fe20008000000 */
[----:B------:R-:W-:Y:S01]  /*1370*/  IMAD R97, R97, -0x2, R4 ;  /* 0xfffffffe61617824 */ /* 0x000fe200078e0204 */
[----:B------:R-:W-:Y:S01]  /*1380*/  LOP3.LUT R88, R88, R0, RZ, 0xfc, !PT ;  /* 0x0000000058587212 */ /* 0x000fe200078efcff */
[----:B------:R-:W-:Y:S01]  /*1390*/  IMAD.SHL.U32 R98, R98, 0x2, RZ ;  /* 0x0000000262627824 */ /* 0x000fe200078e00ff */
[----:B------:R-:W-:Y:S01]  /*13a0*/  SHF.L.U32 R96, R7, R96, RZ ;  /* 0x0000006007607219 */ /* 0x000fe200000006ff */
[----:B------:R-:W-:Y:S01]  /*13b0*/  VIADD R102, R3, UR4 ;  /* 0x0000000403667c36 */ /* 0x000fe20008000000 */
[----:B------:R-:W-:Y:S01]  /*13c0*/  LOP3.LUT R118, R18, 0x1, RZ, 0xfc, !PT ;  /* 0x0000000112767812 */ /* 0x000fe200078efcff */
[----:B------:R-:W-:Y:S01]  /*13d0*/  IMAD.MOV.U32 R89, RZ, RZ, RZ ;  /* 0x000000ffff597224 */ /* 0x000fe200078e00ff */
[C-C-:B0-----:R-:W-:Y:S01]  /*13e0*/  SHF.L.U64.HI R94, R92.reuse, 0x7, R93.reuse ;  /* 0x000000075c5e7819 */ /* 0x141fe2000001025d */
[----:B------:R-:W-:Y:S01]  /*13f0*/  UIADD3 UR44, UR43, -UR44, URZ ;  /* 0x8000002c2b2c7290 */ /* 0x000fe2000fffe03f */
[C---:B------:R-:W-:Y:S01]  /*1400*/  SHF.L.U64.HI R95, R92.reuse, 0x3, R93 ;  /* 0x000000035c5f7819 */ /* 0x040fe2000001025d */
[C---:B------:R-:W-:Y:S01]  /*1410*/  IMAD.SHL.U32 R93, R92.reuse, 0x80, RZ ;  /* 0x000000805c5d7824 */ /* 0x040fe200078e00ff */
[----:B------:R-:W-:Y:S01]  /*1420*/  SHF.R.U32.HI R99, RZ, 0x7, R99 ;  /* 0x00000007ff637819 */ /* 0x000fe20000011663 */
[----:B------:R-:W-:Y:S01]  /*1430*/  IMAD.SHL.U32 R92, R92, 0x8, RZ ;  /* 0x000000085c5c7824 */ /* 0x000fe200078e00ff */
[----:B------:R-:W-:Y:S01]  /*1440*/  LOP3.LUT R101, RZ, R5, RZ, 0x33, !PT ;  /* 0x00000005ff657212 */ /* 0x000fe200078e33ff */
[----:B-1----:R-:W-:Y:S01]  /*1450*/  VIADD R100, R100, 0xffffffff ;  /* 0xffffffff64647836 */ /* 0x002fe20000000000 */
[----:B------:R-:W-:Y:S01]  /*1460*/  UMOV UR40, URZ ;  /* 0x0000003f00287c82 */ /* 0x000fe20008000000 */
[----:B------:R-:W-:-:S05]  /*1470*/  UMOV UR42, URZ ;  /* 0x0000003f002a7c82 */ /* 0x000fca0008000000 */
.L_x_160:
[----:B0-----:R-:W0:Y:S01]  /*1480*/  SHFL.IDX PT, R0, R99, RZ, 0x1f ;  /* 0x00001fff63007589 */ /* 0x001e2200000e0000 */
[----:B-1----:R-:W1:Y:S01]  /*1490*/  S2UR UR7, SR_CgaCtaId ;  /* 0x00000000000779c3 */ /* 0x002e620000008800 */
[----:B------:R-:W-:Y:S01]  /*14a0*/  UMOV UR6, 0x400 ;  /* 0x0000040000067882 */ /* 0x000fe20000000000 */
[----:B0-----:R-:W-:Y:S01]  /*14b0*/  R2UR UR4, R0 ;  /* 0x00000000000472ca */ /* 0x001fe200000e0000 */
[----:B-1----:R-:W-:-:S12]  /*14c0*/  ULEA UR6, UR7, UR6, 0x18 ;  /* 0x0000000607067291 */ /* 0x002fd8000f8ec03f */
[----:B------:R-:W-:-:S04]  /*14d0*/  ULEA.HI UR5, UR4, UR4, URZ, 0x1 ;  /* 0x0000000404057291 */ /* 0x000fc8000f8f083f */
[----:B------:R-:W-:-:S04]  /*14e0*/  ULOP3.LUT UR5, UR5, 0x7fffe, URZ, 0xc0, !UPT ;  /* 0x0007fffe05057892 */ /* 0x000fc8000f8ec03f */
[----:B------:R-:W-:-:S03]  /*14f0*/  UIADD3 UR5, UR4, -UR5, URZ ;  /* 0x8000000504057290 */ /* 0x000fc6000fffe03f */
[----:B------:R-:W-:Y:S01]  /*1500*/  ULDC UR4, c[0x0][0x28c] ;  /* 0x0000a30000047ab9 */ /* 0x000fe20000000800 */
[----:B------:R-:W-:Y:S01]  /*1510*/  ULEA UR5, UR5, UR6, 0xd ;  /* 0x0000000605057291 */ /* 0x000fe2000f8e683f */
[----:B------:R-:W-:-:S03]  /*1520*/  ISETP.LT.AND P0, PT, RZ, UR4, PT ;  /* 0x00000004ff007c0c */ /* 0x000fc6000bf01270 */
[----:B------:R-:W-:-:S04]  /*1530*/  UIADD3 UR5, UR5, 0x100, URZ ;  /* 0x0000010005057890 */ /* 0x000fc8000fffe03f */
[----:B------:R-:W-:-:S04]  /*1540*/  USHF.R.U32.HI UR5, URZ, 0x4, UR5 ;  /* 0x000000043f057899 */ /* 0x000fc80008011605 */
[----:B------:R-:W-:-:S04]  /*1550*/  ULOP3.LUT UR5, UR5, 0x3fff, URZ, 0xc0, !UPT ;  /* 0x00003fff05057892 */ /* 0x000fc8000f8ec03f */
[----:B------:R-:W-:Y:S01]  /*1560*/  ULOP3.LUT UR45, UR5, 0x10000, URZ, 0xfc, !UPT ;  /* 0x00010000052d7892 */ /* 0x000fe2000f8efc3f */
[----:B--234-:R-:W-:Y:S11]  /*1570*/  @P0 BRA `(.L_x_17) ;  /* 0x0000000000400947 */ /* 0x01cff60003800000 */
[----:B------:R-:W-:Y:S01]  /*1580*/  MOV R0, 0x0 ;  /* 0x0000000000007802 */ /* 0x000fe20000000f00 */
[----:B------:R-:W-:Y:S01]  /*1590*/  ULDC.64 UR4, c[0x4][0x68] ;  /* 0x01001a0000047ab9 */ /* 0x000fe20000000a00 */
[----:B------:R-:W-:Y:S01]  /*15a0*/  ULDC.64 UR6, c[0x4][0x8] ;  /* 0x0100020000067ab9 */ /* 0x000fe20000000a00 */
[----:B------:R-:W-:Y:S01]  /*15b0*/  IMAD.U32 R4, RZ, RZ, UR4 ;  /* 0x00000004ff047e24 */ /* 0x000fe2000f8e00ff */
[----:B------:R0:W1:Y:S01]  /*15c0*/  LDC.64 R14, c[0x4][R0] ;  /* 0x01000000000e7b82 */ /* 0x0000620000000a00 */
[----:B------:R-:W-:Y:S01]  /*15d0*/  IMAD.U32 R5, RZ, RZ, UR5 ;  /* 0x00000005ff057e24 */ /* 0x000fe2000f8e00ff */
[----:B------:R-:W-:Y:S01]  /*15e0*/  ULDC.64 UR4, c[0x4][0x70] ;  /* 0x01001c0000047ab9 */ /* 0x000fe20000000a00 */
[----:B------:R-:W-:Y:S02]  /*15f0*/  IMAD.U32 R10, RZ, RZ, UR6 ;  /* 0x00000006ff0a7e24 */ /* 0x000fe4000f8e00ff */
[----:B------:R-:W-:Y:S02]  /*1600*/  IMAD.U32 R6, RZ, RZ, UR4 ;  /* 0x00000004ff067e24 */ /* 0x000fe4000f8e00ff */
[----:B------:R-:W-:-:S02]  /*1610*/  IMAD.U32 R7, RZ, RZ, UR5 ;  /* 0x00000005ff077e24 */ /* 0x000fc4000f8e00ff */
[----:B------:R-:W-:Y:S02]  /*1620*/  IMAD.U32 R11, RZ, RZ, UR7 ;  /* 0x00000007ff0b7e24 */ /* 0x000fe4000f8e00ff */
[----:B------:R-:W-:Y:S02]  /*1630*/  IMAD.MOV.U32 R8, RZ, RZ, 0x1e1 ;  /* 0x000001e1ff087424 */ /* 0x000fe400078e00ff */
[----:B------:R-:W-:Y:S02]  /*1640*/  IMAD.MOV.U32 R12, RZ, RZ, 0x1 ;  /* 0x00000001ff0c7424 */ /* 0x000fe400078e00ff */
[----:B0-----:R-:W-:-:S07]  /*1650*/  IMAD.MOV.U32 R13, RZ, RZ, RZ ;  /* 0x000000ffff0d7224 */ /* 0x001fce00078e00ff */
[----:B------:R-:W-:-:S07]  /*1660*/  LEPC R20, `(.L_x_17) ;  /* 0x000000001014794e */ /* 0x000fce0000000000 */
[----:B-1---5:R-:W-:Y:S05]  /*1670*/  CALL.ABS.NOINC R14 ;  /* 0x000000000e007343 */ /* 0x022fea0003c00000 */
.L_x_17:
[----:B------:R-:W-:-:S13]  /*1680*/  ISETP.NE.AND P0, PT, R118, 0x3, PT ;  /* 0x000000037600780c */ /* 0x000fda0003f05270 */
[----:B------:R-:W-:Y:S05]  /*1690*/  @!P0 BRA `(.L_x_18) ;  /* 0x0000000000048947 */ /* 0x000fea0003800000 */
[----:B------:R-:W-:Y:S01]  /*16a0*/  BPT.TRAP 0x1 ;  /* 0x000000040000795c */ /* 0x000fe20000300000 */
.L_x_18:
[----:B------:R-:W0:Y:S01]  /*16b0*/  S2UR UR5, SR_CgaCtaId ;  /* 0x00000000000579c3 */ /* 0x000e220000008800 */
[----:B------:R-:W-:Y:S01]  /*16c0*/  UMOV UR4, 0x400 ;  /* 0x0000040000047882 */ /* 0x000fe20000000000 */
[----:B------:R-:W-:Y:S02]  /*16d0*/  IMAD.U32 R0, RZ, RZ, UR40 ;  /* 0x00000028ff007e24 */ /* 0x000fe4000f8e00ff */
[----:B------:R-:W-:-:S03]  /*16e0*/  IMAD.U32 R3, RZ, RZ, UR42 ;  /* 0x0000002aff037e24 */ /* 0x000fc6000f8e00ff */
[----:B------:R-:W-:Y:S01]  /*16f0*/  SHF.L.U32 R0, R0, 0x1f, RZ ;  /* 0x0000001f00007819 */ /* 0x000fe200000006ff */
[----:B0-----:R-:W-:-:S06]  /*1700*/  ULEA UR4, UR5, UR4, 0x18 ;  /* 0x0000000405047291 */ /* 0x001fcc000f8ec03f */
[----:B------:R-:W-:-:S04]  /*1710*/  IMAD.U32 R6, RZ, RZ, UR4 ;  /* 0x00000004ff067e24 */ /* 0x000fc8000f8e00ff */
[----:B------:R-:W-:-:S04]  /*1720*/  IMAD R3, R3, 0x8, R6 ;  /* 0x0000000803037824 */ /* 0x000fc800078e0206 */
[----:B------:R0:W1:Y:S01]  /*1730*/  SYNCS.PHASECHK.TRANS64.TRYWAIT P1, [R3+URZ], R0 ;  /* 0x00000000030075a7 */ /* 0x000062000802017f */
[----:B------:R-:W-:Y:S05]  /*1740*/  @!P0 BRA `(.L_x_19) ;  /* 0x0000000000048947 */ /* 0x000fea0003800000 */
[----:B------:R-:W-:Y:S01]  /*1750*/  BPT.TRAP 0x1 ;  /* 0x000000040000795c */ /* 0x000fe20000300000 */
.L_x_19:
[----:B------:R-:W-:-:S05]  /*1760*/  IMAD.U32 R4, RZ, RZ, UR44 ;  /* 0x0000002cff047e24 */ /* 0x000fca000f8e00ff */
[----:B------:R-:W-:Y:S01]  /*1770*/  ISETP.GE.AND P2, PT, R4, 0x1, PT ;  /* 0x000000010400780c */ /* 0x000fe20003f46270 */
[----:B-1----:R-:W-:-:S12]  /*1780*/  @P1 BRA `(.L_x_20) ;  /* 0x0000000000081947 */ /* 0x002fd80003800000 */
[----:B------:R-:W1:Y:S02]  /*1790*/  SYNCS.PHASECHK.TRANS64.TRYWAIT P1, [R3+URZ], R0 ;  /* 0x00000000030075a7 */ /* 0x000e64000802017f */
[----:B-1----:R-:W-:Y:S05]  /*17a0*/  @!P1 BRA `(.L_x_21) ;  /* 0x0000007400c49947 */ /* 0x002fea0003800000 */
.L_x_20:
[----:B------:R-:W-:Y:S05]  /*17b0*/  WARPSYNC.ALL ;  /* 0x0000000000007948 */ /* 0x000fea0003800000 */
[----:B------:R-:W-:Y:S01]  /*17c0*/  R2UR UR4, R6 ;  /* 0x00000000060472ca */ /* 0x000fe200000e0000 */
[----:B------:R-:W-:Y:S01]  /*17d0*/  ULEA UR8, UR42, UR45, 0xc ;  /* 0x0000002d2a087291 */ /* 0x000fe2000f8e603f */
[----:B------:R-:W-:Y:S01]  /*17e0*/  WARPGROUP.ARRIVE ;  /* 0x00000000000079c5 */ /* 0x000fe20000000000 */
[----:B------:R-:W-:Y:S01]  /*17f0*/  UMOV UR9, 0x40000040 ;  /* 0x4000004000097882 */ /* 0x000fe20000000000 */
[----:B------:R-:W-:Y:S01]  /*1800*/  UMOV UR11, 0x40000040 ;  /* 0x40000040000b7882 */ /* 0x000fe20000000000 */
[----:B------:R-:W-:Y:S01]  /*1810*/  UIADD3 UR12, UR8, 0x400, URZ ;  /* 0x00000400080c7890 */ /* 0x000fe2000fffe03f */
[----:B------:R-:W-:Y:S01]  /*1820*/  UMOV UR15, UR11 ;  /* 0x0000000b000f7c82 */ /* 0x000fe20008000000 */
[----:B------:R-:W-:Y:S01]  /*1830*/  UMOV UR13, 0x40000040 ;  /* 0x40000040000d7882 */ /* 0x000fe20000000000 */
[----:B------:R-:W-:-:S05]  /*1840*/  UIADD3 UR5, UR8, 0x402, URZ ;  /* 0x0000040208057890 */ /* 0x000fca000fffe03f */
[----:B------:R-:W-:-:S04]  /*1850*/  UIADD3 UR4, UR4, 0x20100, URZ ;  /* 0x0002010004047890 */ /* 0x000fc8000fffe03f */
[----:B------:R-:W-:-:S04]  /*1860*/  USHF.R.U32.HI UR4, URZ, 0x4, UR4 ;  /* 0x000000043f047899 */ /* 0x000fc80008011604 */
[----:B------:R-:W-:-:S04]  /*1870*/  ULOP3.LUT UR4, UR4, 0x3fff, URZ, 0xc0, !UPT ;  /* 0x00003fff04047892 */ /* 0x000fc8000f8ec03f */
[----:B------:R-:W-:-:S04]  /*1880*/  ULOP3.LUT UR4, UR4, 0x10000, URZ, 0xfc, !UPT ;  /* 0x0001000004047892 */ /* 0x000fc8000f8efc3f */
[----:B------:R-:W-:-:S07]  /*1890*/  ULEA UR6, UR42, UR4, 0xa ;  /* 0x000000042a067291 */ /* 0x000fce000f8e503f */
[----:B------:R-:W-:Y:S02]  /*18a0*/  UMOV UR10, UR6 ;  /* 0x00000006000a7c82 */ /* 0x000fe40008000000 */
[----:B------:R-:W-:Y:S01]  /*18b0*/  HGMMA.64x64x8.F32.TF32 R56, gdesc[UR8], RZ, !UPT, gsb0 ;  /* 0x04e00000083879f0 */ /* 0x000fe2000c0028ff */
[----:B------:R-:W-:Y:S01]  /*18c0*/  UMOV UR14, UR10 ;  /* 0x0000000a000e7c82 */ /* 0x000fe20008000000 */
[----:B------:R-:W-:Y:S01]  /*18d0*/  UIADD3 UR10, UR6, 0x206, URZ ;  /* 0x00000206060a7890 */ /* 0x000fe2000fffe03f */
[----:B------:R-:W-:Y:S01]  /*18e0*/  UMOV UR9, 0x40000040 ;  /* 0x4000004000097882 */ /* 0x000fe20000000000 */
[----:B------:R-:W-:Y:S01]  /*18f0*/  UMOV UR11, 0x40000040 ;  /* 0x40000040000b7882 */ /* 0x000fe20000000000 */
[----:B------:R-:W-:Y:S02]  /*1900*/  WARPGROUP.DEPBAR.LE gsb0, 0x0 ;  /* 0x00008000000079c5 */ /* 0x000fe40000010000 */
[----:B------:R-:W-:-:S06]  /*1910*/  WARPGROUP.ARRIVE ;  /* 0x00000000000079c5 */ /* 0x000fcc0000000000 */
[----:B------:R-:W-:Y:S01]  /*1920*/  HGMMA.64x64x8.F32.TF32 R24, gdesc[UR12], RZ, !UPT, gsb0 ;  /* 0x04e000000c1879f0 */ /* 0x000fe2000c0028ff */
[----:B------:R-:W-:Y:S02]  /*1930*/  UIADD3 UR12, UR8, 0x2, URZ ;  /* 0x00000002080c7890 */ /* 0x000fe4000fffe03f */
[----:B------:R-:W-:Y:S01]  /*1940*/  UIADD3 UR14, UR6, 0x2, URZ ;  /* 0x00000002060e7890 */ /* 0x000fe2000fffe03f */
[----:B------:R-:W-:Y:S01]  /*1950*/  UMOV UR13, 0x40000040 ;  /* 0x40000040000d7882 */ /* 0x000fe20000000000 */
[----:B------:R-:W-:Y:S01]  /*1960*/  UMOV UR15, 0x40000040 ;  /* 0x40000040000f7882 */ /* 0x000fe20000000000 */
[----:B------:R-:W-:Y:S02]  /*1970*/  WARPGROUP.DEPBAR.LE gsb0, 0x0 ;  /* 0x00008000000079c5 */ /* 0x000fe40000010000 */
[----:B------:R-:W-:-:S06]  /*1980*/  WARPGROUP.ARRIVE ;  /* 0x00000000000079c5 */ /* 0x000fcc0000000000 */
[----:B------:R-:W-:Y:S01]  /*1990*/  HGMMA.64x64x8.F32.TF32 R56, gdesc[UR12], R56, gsb0 ;  /* 0x04e000000c3879f0 */ /* 0x000fe20008002838 */
[----:B------:R-:W-:Y:S01]  /*19a0*/  UMOV UR12, UR5 ;  /* 0x00000005000c7c82 */ /* 0x000fe20008000000 */
[----:B------:R-:W-:Y:S01]  /*19b0*/  UMOV UR13, 0x40000040 ;  /* 0x40000040000d7882 */ /* 0x000fe20000000000 */
[----:B------:R-:W-:Y:S01]  /*19c0*/  UIADD3 UR5, UR8, 0x404, URZ ;  /* 0x0000040408057890 */ /* 0x000fe2000fffe03f */
[----:B------:R-:W-:Y:S02]  /*19d0*/  WARPGROUP.DEPBAR.LE gsb0, 0x0 ;  /* 0x00008000000079c5 */ /* 0x000fe40000010000 */
[----:B------:R-:W-:-:S06]  /*19e0*/  WARPGROUP.ARRIVE ;  /* 0x00000000000079c5 */ /* 0x000fcc0000000000 */
[----:B------:R-:W-:Y:S01]  /*19f0*/  HGMMA.64x64x8.F32.TF32 R24, gdesc[UR12], R24, gsb0 ;  /* 0x04e000000c1879f0 */ /* 0x000fe20008002818 */
        /* <DEDUP_REMOVED lines=56> */
[----:B------:R-:W-:Y:S01]  /*1d80*/  UIADD3 UR6, UR8, 0xc06, URZ ;  /* 0x00000c0608067890 */ /* 0x000fe2000fffe03f */
[----:B------:R-:W-:Y:S02]  /*1d90*/  WARPGROUP.DEPBAR.LE gsb0, 0x0 ;  /* 0x00008000000079c5 */ /* 0x000fe40000010000 */
[----:B------:R-:W-:-:S06]  /*1da0*/  WARPGROUP.ARRIVE ;  /* 0x00000000000079c5 */ /* 0x000fcc0000000000 */
[----:B------:R-:W-:Y:S01]  /*1db0*/  HGMMA.64x64x8.F32.TF32 R56, gdesc[UR12], R56, gsb0 ;  /* 0x04e000000c3879f0 */ /* 0x000fe20008002838 */
[----:B------:R-:W-:Y:S01]  /*1dc0*/  UMOV UR12, UR5 ;  /* 0x00000005000c7c82 */ /* 0x000fe20008000000 */
[----:B------:R-:W-:Y:S01]  /*1dd0*/  UMOV UR13, 0x40000040 ;  /* 0x40000040000d7882 */ /* 0x000fe20000000000 */
[----:B------:R-:W-:-:S07]  /*1de0*/  UIADD3 UR5, UR8, 0x806, URZ ;  /* 0x0000080608057890 */ /* 0x000fce000fffe03f */
[----:B------:R-:W-:Y:S01]  /*1df0*/  UMOV UR8, UR5 ;  /* 0x0000000500087c82 */ /* 0x000fe20008000000 */
[----:B------:R-:W-:Y:S02]  /*1e00*/  WARPGROUP.DEPBAR.LE gsb0, 0x0 ;  /* 0x00008000000079c5 */ /* 0x000fe40000010000 */
[----:B------:R-:W-:-:S06]  /*1e10*/  WARPGROUP.ARRIVE ;  /* 0x00000000000079c5 */ /* 0x000fcc0000000000 */
[----:B------:R-:W-:Y:S03]  /*1e20*/  HGMMA.64x64x8.F32.TF32 R24, gdesc[UR12], R24, gsb0 ;  /* 0x04e000000c1879f0 */ /* 0x000fe60008002818 */
[----:B------:R-:W-:Y:S02]  /*1e30*/  WARPGROUP.DEPBAR.LE gsb0, 0x0 ;  /* 0x00008000000079c5 */ /* 0x000fe40000010000 */
[----:B------:R-:W-:-:S06]  /*1e40*/  WARPGROUP.ARRIVE ;  /* 0x00000000000079c5 */ /* 0x000fcc0000000000 */
[----:B------:R-:W-:Y:S01]  /*1e50*/  HGMMA.64x64x8.F32.TF32 R56, gdesc[UR8], R56, gsb0 ;  /* 0x04e00000083879f0 */ /* 0x000fe20008002838 */
[----:B------:R-:W-:Y:S01]  /*1e60*/  UMOV UR8, UR6 ;  /* 0x0000000600087c82 */ /* 0x000fe20008000000 */
[----:B------:R-:W-:Y:S01]  /*1e70*/  UMOV UR9, 0x40000040 ;  /* 0x4000004000097882 */ /* 0x000fe20000000000 */
[----:B------:R-:W-:Y:S02]  /*1e80*/  WARPGROUP.DEPBAR.LE gsb0, 0x0 ;  /* 0x00008000000079c5 */ /* 0x000fe40000010000 */
[----:B------:R-:W-:-:S06]  /*1e90*/  WARPGROUP.ARRIVE ;  /* 0x00000000000079c5 */ /* 0x000fcc0000000000 */
[----:B------:R-:W-:Y:S03]  /*1ea0*/  HGMMA.64x64x8.F32.TF32 R24, gdesc[UR8], R24, gsb0 ;  /* 0x04e00000081879f0 */ /* 0x000fe60008002818 */
[----:B------:R-:W-:Y:S02]  /*1eb0*/  WARPGROUP.DEPBAR.LE gsb0, 0x0 ;  /* 0x00008000000079c5 */ /* 0x000fe40000010000 */
[----:B------:R-:W-:Y:S05]  /*1ec0*/  @!P2 BRA `(.L_x_22) ;  /* 0x000000080058a947 */ /* 0x000fea0003800000 */
[----:B------:R-:W-:Y:S01]  /*1ed0*/  UIADD3 UR5, UR42, 0x1, URZ ;  /* 0x000000012a057890 */ /* 0x000fe2000fffe03f */
[----:B01----:R-:W-:Y:S02]  /*1ee0*/  IMAD.U32 R0, RZ, RZ, UR44 ;  /* 0x0000002cff007e24 */ /* 0x003fe4000f8e00ff */
[----:B------:R-:W-:Y:S01]  /*1ef0*/  IMAD.U32 R3, RZ, RZ, UR42 ;  /* 0x0000002aff037e24 */ /* 0x000fe2000f8e00ff */
[----:B------:R-:W-:-:S04]  /*1f00*/  UISETP.NE.AND UP0, UPT, UR5, 0x2, UPT ;  /* 0x000000020500788c */ /* 0x000fc8000bf05270 */
[----:B------:R-:W-:Y:S02]  /*1f10*/  USEL UR6, URZ, 0x1, UP0 ;  /* 0x000000013f067887 */ /* 0x000fe40008000000 */
[----:B------:R-:W-:Y:S02]  /*1f20*/  USEL UR5, UR5, URZ, UP0 ;  /* 0x0000003f05057287 */ /* 0x000fe40008000000 */
[----:B------:R-:W-:-:S06]  /*1f30*/  ULOP3.LUT UR6, UR40, UR6, URZ, 0x3c, !UPT ;  /* 0x0000000628067292 */ /* 0x000fcc000f8e3c3f */
[----:B------:R-:W-:-:S07]  /*1f40*/  IMAD.U32 R7, RZ, RZ, UR6 ;  /* 0x00000006ff077e24 */ /* 0x000fce000f8e00ff */
.L_x_29:
[----:B------:R-:W-:Y:S05]  /*1f50*/  @!P0 BRA `(.L_x_23) ;  /* 0x0000000000048947 */ /* 0x000fea0003800000 */
[----:B------:R-:W-:Y:S01]  /*1f60*/  BPT.TRAP 0x1 ;  /* 0x000000040000795c */ /* 0x000fe20000300000 */
.L_x_23:
[----:B------:R-:W0:Y:S01]  /*1f70*/  S2UR UR7, SR_CgaCtaId ;  /* 0x00000000000779c3 */ /* 0x000e220000008800 */
[----:B------:R-:W-:Y:S01]  /*1f80*/  UMOV UR6, 0x400 ;  /* 0x0000040000067882 */ /* 0x000fe20000000000 */
[----:B------:R-:W-:Y:S01]  /*1f90*/  IMAD.U32 R5, RZ, RZ, UR5 ;  /* 0x00000005ff057e24 */ /* 0x000fe2000f8e00ff */
[----:B------:R-:W-:Y:S01]  /*1fa0*/  SHF.L.U32 R4, R7, 0x1f, RZ ;  /* 0x0000001f07047819 */ /* 0x000fe200000006ff */
[----:B0-----:R-:W-:-:S06]  /*1fb0*/  ULEA UR6, UR7, UR6, 0x18 ;  /* 0x0000000607067291 */ /* 0x001fcc000f8ec03f */
[----:B------:R-:W-:-:S04]  /*1fc0*/  IMAD.U32 R6, RZ, RZ, UR6 ;  /* 0x00000006ff067e24 */ /* 0x000fc8000f8e00ff */
[----:B------:R-:W-:-:S04]  /*1fd0*/  IMAD R5, R5, 0x8, R6 ;  /* 0x0000000805057824 */ /* 0x000fc800078e0206 */
[----:B------:R0:W1:Y:S01]  /*1fe0*/  SYNCS.PHASECHK.TRANS64.TRYWAIT P1, [R5+URZ], R4 ;  /* 0x00000004050075a7 */ /* 0x000062000802017f */
[----:B------:R-:W-:Y:S05]  /*1ff0*/  @!P0 BRA `(.L_x_24) ;  /* 0x0000000000048947 */ /* 0x000fea0003800000 */
[----:B------:R-:W-:Y:S01]  /*2000*/  BPT.TRAP 0x1 ;  /* 0x000000040000795c */ /* 0x000fe20000300000 */
.L_x_24:
[----:B-1----:R-:W-:Y:S05]  /*2010*/  @P1 BRA `(.L_x_25) ;  /* 0x0000000000081947 */ /* 0x002fea0003800000 */
[----:B------:R-:W1:Y:S02]  /*2020*/  SYNCS.PHASECHK.TRANS64.TRYWAIT P1, [R5+URZ], R4 ;  /* 0x00000004050075a7 */ /* 0x000e64000802017f */
[----:B-1----:R-:W-:Y:S05]  /*2030*/  @!P1 BRA `(.L_x_26) ;  /* 0x0000006c00b49947 */ /* 0x002fea0003800000 */
.L_x_25:
[----:B------:R-:W-:Y:S01]  /*2040*/  ULEA UR8, UR5, UR4, 0xa ;  /* 0x0000000405087291 */ /* 0x000fe2000f8e503f */
[----:B------:R-:W-:Y:S01]  /*2050*/  WARPGROUP.ARRIVE ;  /* 0x00000000000079c5 */ /* 0x000fe20000000000 */
[----:B------:R-:W-:Y:S01]  /*2060*/  ULEA UR6, UR5, UR45, 0xc ;  /* 0x0000002d05067291 */ /* 0x000fe2000f8e603f */
[----:B------:R-:W-:Y:S01]  /*2070*/  UMOV UR15, 0x40000040 ;  /* 0x40000040000f7882 */ /* 0x000fe20000000000 */
[----:B------:R-:W-:Y:S02]  /*2080*/  UMOV UR13, 0x40000040 ;  /* 0x40000040000d7882 */ /* 0x000fe40000000000 */
[----:B------:R-:W-:Y:S01]  /*2090*/  UIADD3 UR7, UR6, 0x400, URZ ;  /* 0x0000040006077890 */ /* 0x000fe2000fffe03f */
[----:B------:R-:W-:Y:S02]  /*20a0*/  UMOV UR14, UR8 ;  /* 0x00000008000e7c82 */ /* 0x000fe40008000000 */
[----:B------:R-:W-:Y:S01]  /*20b0*/  UMOV UR12, UR6 ;  /* 0x00000006000c7c82 */ /* 0x000fe20008000000 */
[----:B------:R-:W-:Y:S01]  /*20c0*/  UIADD3 UR10, UR8, 0x206, URZ ;  /* 0x00000206080a7890 */ /* 0x000fe2000fffe03f */
[----:B------:R-:W-:Y:S01]  /*20d0*/  HGMMA.64x64x8.F32.TF32 R56, gdesc[UR12], R56, gsb0 ;  /* 0x04e000000c3879f0 */ /* 0x000fe20008002838 */
[----:B------:R-:W-:Y:S01]  /*20e0*/  UMOV UR13, 0x40000040 ;  /* 0x40000040000d7882 */ /* 0x000fe20000000000 */
[----:B------:R-:W-:Y:S01]  /*20f0*/  UMOV UR12, UR7 ;  /* 0x00000007000c7c82 */ /* 0x000fe20008000000 */
[----:B------:R-:W-:Y:S01]  /*2100*/  UIADD3 UR7, UR6, 0x402, URZ ;  /* 0x0000040206077890 */ /* 0x000fe2000fffe03f */
[----:B------:R-:W-:Y:S01]  /*2110*/  UMOV UR11, 0x40000040 ;  /* 0x40000040000b7882 */ /* 0x000fe20000000000 */
[----:B------:R-:W-:Y:S01]  /*2120*/  UMOV UR9, 0x40000040 ;  /* 0x4000004000097882 */ /* 0x000fe20000000000 */
[----:B------:R-:W-:-:S02]  /*2130*/  WARPGROUP.DEPBAR.LE gsb0, 0x0 ;  /* 0x00008000000079c5 */ /* 0x000fc40000010000 */
        /* <DEDUP_REMOVED lines=71> */
[----:B------:R-:W-:Y:S02]  /*25b0*/  UIADD3 UR8, UR6, 0x806, URZ ;  /* 0x0000080606087890 */ /* 0x000fe4000fffe03f */
[----:B------:R-:W-:Y:S01]  /*25c0*/  UIADD3 UR6, UR6, 0xc06, URZ ;  /* 0x00000c0606067890 */ /* 0x000fe2000fffe03f */
        /* <DEDUP_REMOVED lines=18> */
[----:B------:R-:W-:Y:S01]  /*26f0*/  BPT.TRAP 0x1 ;  /* 0x000000040000795c */ /* 0x000fe20000300000 */
.L_x_27:
[----:B------:R-:W-:-:S13]  /*2700*/  ISETP.NE.AND P1, PT, R22, RZ, PT ;  /* 0x000000ff1600720c */ /* 0x000fda0003f25270 */
[----:B01----:R-:W-:-:S04]  /*2710*/  @P1 IMAD R4, R3, 0x8, R6 ;  /* 0x0000000803041824 */ /* 0x003fc800078e0206 */
[----:B------:R-:W-:-:S05]  /*2720*/  @P1 VIADD R4, R4, 0x10 ;  /* 0x0000001004041836 */ /* 0x000fca0000000000 */
[----:B------:R-:W-:-:S04]  /*2730*/  @P1 PRMT R4, R19, 0x654, R4 ;  /* 0x0000065413041816 */ /* 0x000fc80000000004 */
[----:B------:R0:W-:Y:S01]  /*2740*/  @P1 SYNCS.ARRIVE.TRANS64.RED.A1T0 RZ, [R4+URZ], RZ ;  /* 0x000000ff04ff19a7 */ /* 0x0001e2000810043f */
[----:B------:R-:W-:-:S13]  /*2750*/  ISETP.GT.U32.AND P1, PT, R18, 0x1, PT ;  /* 0x000000011200780c */ /* 0x000fda0003f24070 */
[----:B0-----:R-:W-:Y:S05]  /*2760*/  @P1 BRA `(.L_x_28) ;  /* 0x0000000000041947 */ /* 0x001fea0003800000 */
[----:B------:R-:W-:Y:S01]  /*2770*/  BPT.TRAP 0x1 ;  /* 0x000000040000795c */ /* 0x000fe20000300000 */
.L_x_28:
[----:B------:R-:W-:Y:S01]  /*2780*/  UIADD3 UR5, UR5, 0x1, URZ ;  /* 0x0000000105057890 */ /* 0x000fe2000fffe03f */
[C---:B------:R-:W-:Y:S01]  /*2790*/  ISETP.GT.AND P2, PT, R0.reuse, 0x1, PT ;  /* 0x000000010000780c */ /* 0x040fe20003f44270 */
[----:B------:R-:W-:Y:S02]  /*27a0*/  VIADD R3, R3, 0x1 ;  /* 0x0000000103037836 */ /* 0x000fe40000000000 */
[----:B------:R-:W-:Y:S01]  /*27b0*/  UISETP.NE.AND UP0, UPT, UR5, 0x2, UPT ;  /* 0x000000020500788c */ /* 0x000fe2000bf05270 */
[----:B------:R-:W-:Y:S02]  /*27c0*/  VIADD R0, R0, 0xffffffff ;  /* 0xffffffff00007836 */ /* 0x000fe40000000000 */
[C---:B------:R-:W-:Y:S01]  /*27d0*/  ISETP.NE.AND P1, PT, R3.reuse, 0x2, PT ;  /* 0x000000020300780c */ /* 0x040fe20003f25270 */
[----:B------:R-:W-:Y:S02]  /*27e0*/  USEL UR6, URZ, 0x1, UP0 ;  /* 0x000000013f067887 */ /* 0x000fe40008000000 */
[----:B------:R-:W-:Y:S01]  /*27f0*/  USEL UR5, UR5, URZ, UP0 ;  /* 0x0000003f05057287 */ /* 0x000fe20008000000 */
[----:B------:R-:W-:-:S03]  /*2800*/  SEL R3, R3, RZ, P1 ;  /* 0x000000ff03037207 */ /* 0x000fc60000800000 */
[----:B------:R-:W-:Y:S01]  /*2810*/  LOP3.LUT R7, R7, UR6, RZ, 0x3c, !PT ;  /* 0x0000000607077c12 */ /* 0x000fe2000f8e3cff */
[----:B------:R-:W-:Y:S07]  /*2820*/  @P2 BRA `(.L_x_29) ;  /* 0xfffffff400c82947 */ /* 0x000fee000383ffff */
.L_x_22:
[----:B01----:R-:W0:Y:S02]  /*2830*/  LDC R0, c[0x0][0x28c] ;  /* 0x0000a300ff007b82 */ /* 0x003e240000000800 */
[----:B0-----:R-:W-:-:S13]  /*2840*/  ISETP.GE.AND P1, PT, R0, 0x1, PT ;  /* 0x000000010000780c */ /* 0x001fda0003f26270 */
[----:B------:R-:W-:Y:S05]  /*2850*/  @!P1 BRA `(.L_x_30) ;  /* 0x0000000000389947 */ /* 0x000fea0003800000 */
[----:B------:R-:W-:Y:S05]  /*2860*/  @!P0 BRA `(.L_x_31) ;  /* 0x0000000000048947 */ /* 0x000fea0003800000 */
[----:B------:R-:W-:Y:S01]  /*2870*/  BPT.TRAP 0x1 ;  /* 0x000000040000795c */ /* 0x000fe20000300000 */
.L_x_31:
[----:B------:R-:W-:-:S13]  /*2880*/  ISETP.NE.AND P0, PT, R22, RZ, PT ;  /* 0x000000ff1600720c */ /* 0x000fda0003f05270 */
[----:B------:R-:W-:-:S05]  /*2890*/  VOTEU.ANY UP0, P0 ;  /* 0x00000000003f7886 */ /* 0x000fca0000000100 */
[----:B------:R-:W-:-:S06]  /*28a0*/  @UP0 UIADD3 UR4, UR44, UR42, URZ ;  /* 0x0000002a2c040290 */ /* 0x000fcc000fffe03f */
[----:B------:R-:W-:-:S04]  /*28b0*/  IMAD.U32 R0, RZ, RZ, UR4 ;  /* 0x00000004ff007e24 */ /* 0x000fc8000f8e00ff */
[----:B------:R-:W-:-:S05]  /*28c0*/  @P0 IMAD.SHL.U32 R0, R0, 0x8, RZ ;  /* 0x0000000800000824 */ /* 0x000fca00078e00ff */
[----:B------:R-:W-:-:S04]  /*28d0*/  @P0 LOP3.LUT R0, R0, 0x8, RZ, 0xc0, !PT ;  /* 0x0000000800000812 */ /* 0x000fc800078ec0ff */
[----:B------:R-:W-:-:S04]  /*28e0*/  @P0 IADD3 R0, R6, 0x10, R0 ;  /* 0x0000001006000810 */ /* 0x000fc80007ffe000 */
[----:B------:R-:W-:-:S04]  /*28f0*/  @P0 PRMT R0, R19, 0x654, R0 ;  /* 0x0000065413000816 */ /* 0x000fc80000000000 */
[----:B------:R0:W-:Y:S01]  /*2900*/  @P0 SYNCS.ARRIVE.TRANS64.RED.A1T0 RZ, [R0+URZ], RZ ;  /* 0x000000ff00ff09a7 */ /* 0x0001e2000810043f */
[----:B------:R-:W-:-:S13]  /*2910*/  ISETP.GT.U32.AND P0, PT, R18, 0x1, PT ;  /* 0x000000011200780c */ /* 0x000fda0003f04070 */
[----:B0-----:R-:W-:Y:S05]  /*2920*/  @P0 BRA `(.L_x_30) ;  /* 0x0000000000040947 */ /* 0x001fea0003800000 */
[----:B------:R-:W-:Y:S01]  /*2930*/  BPT.TRAP 0x1 ;  /* 0x000000040000795c */ /* 0x000fe20000300000 */
.L_x_30:
[----:B------:R-:W-:Y:S01]  /*2940*/  IMAD.SHL.U32 R103, R103, 0x40, RZ ;  /* 0x0000004067677824 */ /* 0x000fe200078e00ff */
[----:B------:R-:W-:Y:S01]  /*2950*/  ULDC UR6, c[0x0][0x288] ;  /* 0x0000a20000067ab9 */ /* 0x000fe20000000800 */
[----:B------:R-:W-:Y:S01]  /*2960*/  SHF.R.S32.HI R21, RZ, 0x1f, R23 ;  /* 0x0000001fff157819 */ /* 0x000fe20000011417 */
[----:B------:R-:W-:Y:S01]  /*2970*/  IMAD.SHL.U32 R3, R113, 0x100, RZ ;  /* 0x0000010071037824 */ /* 0x000fe200078e00ff */
[----:B------:R-:W-:Y:S01]  /*2980*/  ULDC.64 UR4, c[0x0][0x5d0] ;  /* 0x0001740000047ab9 */ /* 0x000fe20000000a00 */
[----:B------:R-:W-:Y:S01]  /*2990*/  LOP3.LUT R10, R103, 0x6, R98, 0xf8, !PT ;  /* 0x00000006670a7812 */ /* 0x000fe200078ef862 */
[----:B------:R-:W-:Y:S01]  /*29a0*/  IMAD.WIDE R112, R113, 0x100, R88 ;  /* 0x0000010071707825 */ /* 0x000fe200078e0258 */
[----:B------:R-:W-:Y:S01]  /*29b0*/  ISETP.GE.AND P0, PT, R103, UR6, PT ;  /* 0x0000000667007c0c */ /* 0x000fe2000bf06270 */
[----:B------:R-:W-:Y:S01]  /*29c0*/  ULDC UR6, c[0x0][0x284] ;  /* 0x0000a10000067ab9 */ /* 0x000fe20000000800 */
[----:B------:R-:W-:Y:S01]  /*29d0*/  SHF.R.S32.HI R11, RZ, 0x1f, R10 ;  /* 0x0000001fff0b7819 */ /* 0x000fe2000001140a */
[----:B------:R-:W-:Y:S01]  /*29e0*/  IMAD R0, R21, UR4, RZ ;  /* 0x0000000415007c24 */ /* 0x000fe2000f8e02ff */
[----:B------:R-:W-:-:S03]  /*29f0*/  ISETP.GE.OR P0, PT, R3, UR6, P0 ;  /* 0x0000000603007c0c */ /* 0x000fc60008706670 */
[C---:B------:R-:W-:Y:S02]  /*2a00*/  IMAD R7, R23.reuse, UR5, R0 ;  /* 0x0000000517077c24 */ /* 0x040fe4000f8e0200 */
[----:B------:R-:W-:Y:S01]  /*2a10*/  IMAD.WIDE.U32 R4, R23, UR4, R10 ;  /* 0x0000000417047c25 */ /* 0x000fe2000f8e000a */
[----:B------:R-:W-:-:S03]  /*2a20*/  ULDC.64 UR4, c[0x0][0x5c8] ;  /* 0x0001720000047ab9 */ /* 0x000fc60000000a00 */
[----:B------:R-:W-:Y:S02]  /*2a30*/  IMAD R9, R113, UR4, RZ ;  /* 0x0000000471097c24 */ /* 0x000fe4000f8e02ff */
[----:B------:R-:W-:Y:S02]  /*2a40*/  IMAD.IADD R5, R5, 0x1, R7 ;  /* 0x0000000105057824 */ /* 0x000fe400078e0207 */
[C---:B------:R-:W-:Y:S02]  /*2a50*/  IMAD R9, R112.reuse, UR5, R9 ;  /* 0x0000000570097c24 */ /* 0x040fe4000f8e0209 */
[----:B------:R-:W-:-:S04]  /*2a60*/  IMAD.WIDE.U32 R114, R112, UR4, R4 ;  /* 0x0000000470727c25 */ /* 0x000fc8000f8e0004 */
[----:B------:R-:W-:Y:S01]  /*2a70*/  IMAD.MOV.U32 R0, RZ, RZ, -0x1 ;  /* 0xffffffffff007424 */ /* 0x000fe200078e00ff */
[----:B------:R-:W-:Y:S06]  /*2a80*/  @P0 BRA `(.L_x_32) ;  /* 0x0000004800240947 */ /* 0x000fec0003800000 */
[----:B-----5:R-:W-:Y:S01]  /*2a90*/  FSETP.NEU.AND P1, PT, R91, RZ, PT ;  /* 0x000000ff5b00720b */ /* 0x020fe20003f2d000 */
[----:B------:R-:W-:Y:S01]  /*2aa0*/  IMAD.IADD R4, R97, 0x1, -R103 ;  /* 0x0000000161047824 */ /* 0x000fe200078e0a67 */
[----:B------:R-:W-:Y:S01]  /*2ab0*/  BSSY B0, `(.L_x_32) ;  /* 0x0000486000007945 */ /* 0x000fe20003800000 */
[----:B------:R-:W-:Y:S02]  /*2ac0*/  IMAD.IADD R3, R102, 0x1, -R3 ;  /* 0x0000000166037824 */ /* 0x000fe400078e0a03 */
[----:B------:R-:W-:Y:S01]  /*2ad0*/  IMAD.IADD R117, R115, 0x1, R9 ;  /* 0x0000000173757824 */ /* 0x000fe200078e0209 */
[----:B------:R-:W-:-:S04]  /*2ae0*/  ISETP.GT.AND P6, PT, R4, RZ, PT ;  /* 0x000000ff0400720c */ /* 0x000fc80003fc4270 */
[----:B------:R-:W-:-:S03]  /*2af0*/  ISETP.GT.AND P0, PT, R3, RZ, P6 ;  /* 0x000000ff0300720c */ /* 0x000fc60003704270 */
[----:B------:R-:W-:Y:S10]  /*2b00*/  @!P1 BRA `(.L_x_33) ;  /* 0x00000030008c9947 */ /* 0x000ff40003800000 */
[----:B------:R-:W0:Y:S01]  /*2b10*/  LDC.64 R14, c[0x0][0x5b8] ;  /* 0x00016e00ff0e7b82 */ /* 0x000e220000000a00 */
[----:B------:R-:W-:-:S07]  /*2b20*/  ULDC.64 UR4, c[0x0][0x5c0] ;  /* 0x0001700000047ab9 */ /* 0x000fce0000000a00 */
[----:B------:R-:W1:Y:S08]  /*2b30*/  LDC.64 R108, c[0x0][0x5b0] ;  /* 0x00016c00ff6c7b82 */ /* 0x000e700000000a00 */
[----:B------:R-:W2:Y:S01]  /*2b40*/  LDC.64 R12, c[0x0][0x5a8] ;  /* 0x00016a00ff0c7b82 */ /* 0x000ea20000000a00 */
[-C--:B0-----:R-:W-:Y:S02]  /*2b50*/  IMAD R6, R21, R14.reuse, RZ ;  /* 0x0000000e15067224 */ /* 0x081fe400078e02ff */
[----:B------:R-:W-:-:S04]  /*2b60*/  IMAD.WIDE.U32 R106, R23, R14, R10 ;  /* 0x0000000e176a7225 */ /* 0x000fc800078e000a */
[----:B------:R-:W-:Y:S02]  /*2b70*/  IMAD R125, R23, R15, R6 ;  /* 0x0000000f177d7224 */ /* 0x000fe400078e0206 */
[-C--:B-1----:R-:W-:Y:S02]  /*2b80*/  IMAD R5, R113, R108.reuse, RZ ;  /* 0x0000006c71057224 */ /* 0x082fe400078e02ff */
[----:B------:R-:W-:Y:S02]  /*2b90*/  IMAD.IADD R105, R107, 0x1, R125 ;  /* 0x000000016b697824 */ /* 0x000fe400078e027d */
[----:B------:R-:W-:Y:S02]  /*2ba0*/  IMAD.MOV.U32 R104, RZ, RZ, R106 ;  /* 0x000000ffff687224 */ /* 0x000fe400078e006a */
[C---:B------:R-:W-:Y:S02]  /*2bb0*/  IMAD R103, R112.reuse, R109, R5 ;  /* 0x0000006d70677224 */ /* 0x040fe400078e0205 */
[----:B------:R-:W-:-:S04]  /*2bc0*/  IMAD.WIDE.U32 R6, R112, R108, R104 ;  /* 0x0000006c70067225 */ /* 0x000fc800078e0068 */
[----:B------:R-:W-:Y:S01]  /*2bd0*/  IMAD.IADD R5, R7, 0x1, R103 ;  /* 0x0000000107057824 */ /* 0x000fe200078e0267 */
[----:B--2---:R-:W-:-:S04]  /*2be0*/  LEA R8, P1, R6, R12, 0x2 ;  /* 0x0000000c06087211 */ /* 0x004fc800078210ff */
[----:B------:R-:W-:-:S05]  /*2bf0*/  LEA.HI.X R9, R6, R13, R5, 0x2, P1 ;  /* 0x0000000d06097211 */ /* 0x000fca00008f1405 */
[----:B------:R-:W2:Y:S01]  /*2c00*/  @P0 LDG.E.LTC128B R5, desc[UR36][R8.64] ;  /* 0x0000002408050981 */ /* 0x000ea2000c1e1920 */
[----:B------:R-:W-:Y:S01]  /*2c10*/  LEA R20, P1, R114, UR4, 0x2 ;  /* 0x0000000472147c11 */ /* 0x000fe2000f8210ff */
[-C--:B------:R-:W-:Y:S01]  /*2c20*/  IMAD.WIDE.U32 R6, R112, R108.reuse, R10 ;  /* 0x0000006c70067225 */ /* 0x080fe200078e000a */
[----:B------:R-:W-:Y:S01]  /*2c30*/  ISETP.GT.AND P4, PT, R4, 0x1, PT ;  /* 0x000000010400780c */ /* 0x000fe20003f84270 */
[----:B------:R-:W-:Y:S01]  /*2c40*/  BSSY B1, `(.L_x_34) ;  /* 0x0000013000017945 */ /* 0x000fe20003800000 */
[----:B------:R-:W-:Y:S01]  /*2c50*/  LEA.HI.X R21, R114, UR5, R117, 0x2, P1 ;  /* 0x0000000572157c11 */ /* 0x000fe200088f1475 */
[----:B------:R-:W-:Y:S01]  /*2c60*/  IMAD.IADD R7, R103, 0x1, R7 ;  /* 0x0000000167077824 */ /* 0x000fe200078e0207 */
[----:B------:R-:W-:Y:S01]  /*2c70*/  ISETP.GT.AND P1, PT, R3, RZ, P4 ;  /* 0x000000ff0300720c */ /* 0x000fe20002724270 */
[C---:B------:R-:W-:Y:S01]  /*2c80*/  IMAD.SHL.U32 R114, R108.reuse, 0x8, RZ ;  /* 0x000000086c727824 */ /* 0x040fe200078e00ff */
[----:B------:R-:W-:Y:S02]  /*2c90*/  SHF.L.U64.HI R115, R108, 0x3, R109 ;  /* 0x000000036c737819 */ /* 0x000fe4000001026d */
[----:B------:R-:W-:Y:S01]  /*2ca0*/  P2R R119, PR, RZ, 0x10 ;  /* 0x00000010ff777803 */ /* 0x000fe20000000000 */
[----:B------:R-:W-:Y:S01]  /*2cb0*/  IMAD.WIDE.U32 R116, R112, R108, R114 ;  /* 0x0000006c70747225 */ /* 0x000fe200078e0072 */
[----:B--2---:R-:W-:-:S05]  /*2cc0*/  LOP3.LUT R110, R5, 0xffffe000, RZ, 0xc0, !PT ;  /* 0xffffe000056e7812 */ /* 0x004fca00078ec0ff */
[----:B------:R-:W-:Y:S01]  /*2cd0*/  FMUL R15, R110, R91 ;  /* 0x0000005b6e0f7220 */ /* 0x000fe20000400000 */
[----:B------:R-:W-:-:S04]  /*2ce0*/  IMAD.WIDE.U32 R110, R23, R14, R6 ;  /* 0x0000000e176e7225 */ /* 0x000fc800078e0006 */
[----:B------:R-:W-:Y:S01]  /*2cf0*/  FFMA R15, R56, R90, R15 ;  /* 0x0000005a380f7223 */ /* 0x000fe2000000000f */
[----:B------:R-:W-:Y:S01]  /*2d00*/  IMAD.IADD R7, R125, 0x1, R111 ;  /* 0x000000017d077824 */ /* 0x000fe200078e026f */
[----:B------:R-:W-:-:S03]  /*2d10*/  LEA R6, P2, R110, R12, 0x2 ;  /* 0x0000000c6e067211 */ /* 0x000fc600078410ff */
[----:B------:R-:W-:Y:S02]  /*2d20*/  F2FP.TF32.F32.PACK_B R15, R15 ;  /* 0x0000000fff0f723e */ /* 0x000fe400024050ff */
[----:B------:R-:W-:-:S03]  /*2d30*/  LEA.HI.X R7, R110, R13, R7, 0x2, P2 ;  /* 0x0000000d6e077211 */ /* 0x000fc600010f1407 */
[----:B------:R0:W-:Y:S01]  /*2d40*/  @P0 STG.E desc[UR36][R20.64], R15 ;  /* 0x0000000f14000986 */ /* 0x0001e2000c101924 */
[----:B------:R-:W-:Y:S05]  /*2d50*/  @!P1 BRA `(.L_x_35) ;  /* 0x0000000000049947 */ /* 0x000fea0003800000 */
[----:B------:R1:W5:Y:S02]  /*2d60*/  LDG.E.LTC128B R5, desc[UR36][R6.64+0x4] ;  /* 0x0000042406057981 */ /* 0x000364000c1e1920 */
.L_x_35:
[----:B------:R-:W-:Y:S05]  /*2d70*/  BSYNC B1 ;  /* 0x0000000000017941 */ /* 0x000fea0003800000 */
.L_x_34:
[----:B-----5:R-:W-:Y:S01]  /*2d80*/  LOP3.LUT R8, R5, 0xffffe000, RZ, 0xc0, !PT ;  /* 0xffffe00005087812 */ /* 0x020fe200078ec0ff */
[----:B0-----:R-:W-:Y:S01]  /*2d90*/  IMAD.IADD R15, R103, 0x1, R117 ;  /* 0x00000001670f7824 */ /* 0x001fe200078e0275 */
[----:B------:R-:W-:Y:S01]  /*2da0*/  IADD3 R9, P2, R106, R116, RZ ;  /* 0x000000746a097210 */ /* 0x000fe20007f5e0ff */
[----:B------:R-:W-:Y:S01]  /*2db0*/  IMAD.MOV.U32 R103, RZ, RZ, R5 ;  /* 0x000000ffff677224 */ /* 0x000fe200078e0005 */
[----:B------:R-:W-:Y:S01]  /*2dc0*/  ISETP.GT.AND P0, PT, R3, 0x8, P6 ;  /* 0x000000080300780c */ /* 0x000fe20003704270 */
[----:B------:R-:W-:Y:S02]  /*2dd0*/  FMUL R8, R8, R91 ;  /* 0x0000005b08087220 */ /* 0x000fe40000400000 */
[----:B------:R-:W-:Y:S02]  /*2de0*/  IMAD.X R56, R15, 0x1, R105, P2 ;  /* 0x000000010f387824 */ /* 0x000fe400010e0669 */
[----:B------:R-:W-:Y:S01]  /*2df0*/  FFMA R57, R57, R90, R8 ;  /* 0x0000005a39397223 */ /* 0x000fe20000000008 */
[----:B------:R-:W-:-:S04]  /*2e00*/  LEA R8, P2, R9, R12, 0x2 ;  /* 0x0000000c09087211 */ /* 0x000fc800078410ff */
[----:B------:R-:W-:Y:S02]  /*2e10*/  F2FP.TF32.F32.PACK_B R57, R57 ;  /* 0x00000039ff39723e */ /* 0x000fe400024050ff */
[----:B------:R-:W-:-:S03]  /*2e20*/  LEA.HI.X R9, R9, R13, R56, 0x2, P2 ;  /* 0x0000000d09097211 */ /* 0x000fc600010f1438 */
[----:B------:R0:W-:Y:S04]  /*2e30*/  @P1 STG.E desc[UR36][R20.64+0x4], R57 ;  /* 0x0000043914001986 */ /* 0x0001e8000c101924 */
[----:B------:R-:W2:Y:S01]  /*2e40*/  @P0 LDG.E.LTC128B R103, desc[UR36][R8.64] ;  /* 0x0000002408670981 */ /* 0x000ea2000c1e1920 */
[----:B------:R-:W-:Y:S01]  /*2e50*/  IADD3 R116, P1, R10, R116, RZ ;  /* 0x000000740a747210 */ /* 0x000fe20007f3e0ff */
[C---:B------:R-:W-:Y:S01]  /*2e60*/  IMAD.SHL.U32 R121, R92.reuse, 0x4, RZ ;  /* 0x000000045c797824 */ /* 0x040fe200078e00ff */
[----:B------:R-:W-:Y:S01]  /*2e70*/  SHF.L.U64.HI R123, R92, 0x2, R95 ;  /* 0x000000025c7b7819 */ /* 0x000fe2000001025f */
[----:B------:R-:W-:Y:S02]  /*2e80*/  BSSY B1, `(.L_x_36) ;  /* 0x0000010000017945 */ /* 0x000fe40003800000 */
[----:B------:R-:W-:Y:S01]  /*2e90*/  IMAD.X R117, R11, 0x1, R15, P1 ;  /* 0x000000010b757824 */ /* 0x000fe200008e060f */
[----:B------:R-:W-:-:S02]  /*2ea0*/  IADD3 R110, P2, R121, R20, RZ ;  /* 0x00000014796e7210 */ /* 0x000fc40007f5e0ff */
[----:B------:R-:W-:Y:S01]  /*2eb0*/  ISETP.GT.AND P1, PT, R3, 0x8, P4 ;  /* 0x000000080300780c */ /* 0x000fe20002724270 */
[----:B------:R-:W-:-:S04]  /*2ec0*/  IMAD.WIDE.U32 R116, R23, R14, R116 ;  /* 0x0000000e17747225 */ /* 0x000fc800078e0074 */
[----:B------:R-:W-:Y:S01]  /*2ed0*/  IMAD.X R111, R123, 0x1, R21, P2 ;  /* 0x000000017b6f7824 */ /* 0x000fe200010e0615 */
[----:B--2---:R-:W-:-:S05]  /*2ee0*/  LOP3.LUT R56, R103, 0xffffe000, RZ, 0xc0, !PT ;  /* 0xffffe00067387812 */ /* 0x004fca00078ec0ff */
[----:B------:R-:W-:Y:S01]  /*2ef0*/  FMUL R5, R56, R91 ;  /* 0x0000005b38057220 */ /* 0x000fe20000400000 */
[----:B------:R-:W-:-:S03]  /*2f00*/  LEA R56, P3, R116, R12, 0x2 ;  /* 0x0000000c74387211 */ /* 0x000fc600078610ff */
[----:B------:R-:W-:Y:S01]  /*2f10*/  FFMA R15, R58, R90, R5 ;  /* 0x0000005a3a0f7223 */ /* 0x000fe20000000005 */
[----:B------:R-:W-:-:S04]  /*2f20*/  IMAD.IADD R5, R125, 0x1, R117 ;  /* 0x000000017d057824 */ /* 0x000fc800078e0275 */
[----:B------:R-:W-:Y:S02]  /*2f30*/  F2FP.TF32.F32.PACK_B R15, R15 ;  /* 0x0000000fff0f723e */ /* 0x000fe400024050ff */
[----:B0-----:R-:W-:-:S03]  /*2f40*/  LEA.HI.X R57, R116, R13, R5, 0x2, P3 ;  /* 0x0000000d74397211 */ /* 0x001fc600018f1405 */
[----:B------:R0:W-:Y:S01]  /*2f50*/  @P0 STG.E desc[UR36][R110.64], R15 ;  /* 0x0000000f6e000986 */ /* 0x0001e2000c101924 */
[----:B------:R-:W-:Y:S05]  /*2f60*/  @!P1 BRA `(.L_x_37) ;  /* 0x0000000000049947 */ /* 0x000fea0003800000 */
[----:B------:R2:W5:Y:S02]  /*2f70*/  LDG.E.LTC128B R103, desc[UR36][R56.64+0x4] ;  /* 0x0000042438677981 */ /* 0x000564000c1e1920 */
.L_x_37:
[----:B------:R-:W-:Y:S05]  /*2f80*/  BSYNC B1 ;  /* 0x0000000000017941 */ /* 0x000fea0003800000 */
.L_x_36:
[----:B-----5:R-:W-:Y:S01]  /*2f90*/  LOP3.LUT R8, R103, 0xffffe000, RZ, 0xc0, !PT ;  /* 0xffffe00067087812 */ /* 0x020fe200078ec0ff */
[----:B------:R-:W-:Y:S01]  /*2fa0*/  BSSY B1, `(.L_x_38) ;  /* 0x000000b000017945 */ /* 0x000fe20003800000 */
[----:B------:R-:W-:Y:S01]  /*2fb0*/  ISETP.GT.AND P4, PT, R4, 0x8, PT ;  /* 0x000000080400780c */ /* 0x000fe20003f84270 */
[----:B0-----:R-:W-:Y:S02]  /*2fc0*/  IMAD.SHL.U32 R15, R93, 0x4, RZ ;  /* 0x000000045d0f7824 */ /* 0x001fe400078e00ff */
[----:B------:R-:W-:Y:S01]  /*2fd0*/  FMUL R8, R8, R91 ;  /* 0x0000005b08087220 */ /* 0x000fe20000400000 */
[----:B------:R-:W-:Y:S02]  /*2fe0*/  ISETP.GT.AND P0, PT, R3, RZ, P4 ;  /* 0x000000ff0300720c */ /* 0x000fe40002704270 */
[----:B------:R-:W-:Y:S01]  /*2ff0*/  P2R R116, PR, RZ, 0x10 ;  /* 0x00000010ff747803 */ /* 0x000fe20000000000 */
[----:B------:R-:W-:-:S05]  /*3000*/  FFMA R59, R59, R90, R8 ;  /* 0x0000005a3b3b7223 */ /* 0x000fca0000000008 */
[----:B------:R-:W-:-:S05]  /*3010*/  F2FP.TF32.F32.PACK_B R59, R59 ;  /* 0x0000003bff3b723e */ /* 0x000fca00024050ff */
[----:B------:R0:W-:Y:S01]  /*3020*/  @P1 STG.E desc[UR36][R110.64+0x4], R59 ;  /* 0x0000043b6e001986 */ /* 0x0001e2000c101924 */
[----:B------:R-:W-:Y:S05]  /*3030*/  @!P0 BRA `(.L_x_39) ;  /* 0x0000000000048947 */ /* 0x000fea0003800000 */
[----:B------:R3:W5:Y:S02]  /*3040*/  LDG.E.LTC128B R103, desc[UR36][R6.64+0x20] ;  /* 0x0000202406677981 */ /* 0x000764000c1e1920 */
.L_x_39:
[----:B------:R-:W-:Y:S05]  /*3050*/  BSYNC B1 ;  /* 0x0000000000017941 */ /* 0x000fea0003800000 */
.L_x_38:
[----:B-----5:R-:W-:Y:S01]  /*3060*/  LOP3.LUT R58, R103, 0xffffe000, RZ, 0xc0, !PT ;  /* 0xffffe000673a7812 */ /* 0x020fe200078ec0ff */
[----:B------:R-:W-:Y:S01]  /*3070*/  BSSY B1, `(.L_x_40) ;  /* 0x000000d000017945 */ /* 0x000fe20003800000 */
[----:B------:R-:W-:Y:S02]  /*3080*/  SHF.L.U64.HI R5, R93, 0x2, R94 ;  /* 0x000000025d057819 */ /* 0x000fe4000001025e */
[----:B------:R-:W-:Y:S01]  /*3090*/  IADD3 R8, P1, P2, R15, R20, R121 ;  /* 0x000000140f087210 */ /* 0x000fe20007a3e079 */
[----:B0-----:R-:W-:Y:S01]  /*30a0*/  FMUL R59, R58, R91 ;  /* 0x0000005b3a3b7220 */ /* 0x001fe20000400000 */
[----:B------:R-:W-:Y:S02]  /*30b0*/  ISETP.GT.AND P3, PT, R4, 0x9, PT ;  /* 0x000000090400780c */ /* 0x000fe40003f64270 */
[----:B------:R-:W-:Y:S01]  /*30c0*/  IADD3.X R9, R5, R21, R123, P1, P2 ;  /* 0x0000001505097210 */ /* 0x000fe20000fe447b */
[----:B------:R-:W-:Y:S01]  /*30d0*/  FFMA R59, R60, R90, R59 ;  /* 0x0000005a3c3b7223 */ /* 0x000fe2000000003b */
[----:B------:R-:W-:-:S02]  /*30e0*/  ISETP.GT.AND P1, PT, R3, RZ, P3 ;  /* 0x000000ff0300720c */ /* 0x000fc40001f24270 */
[----:B------:R-:W-:Y:S02]  /*30f0*/  P2R R117, PR, RZ, 0x8 ;  /* 0x00000008ff757803 */ /* 0x000fe40000000000 */
[----:B------:R-:W-:-:S05]  /*3100*/  F2FP.TF32.F32.PACK_B R59, R59 ;  /* 0x0000003bff3b723e */ /* 0x000fca00024050ff */
[----:B------:R0:W-:Y:S04]  /*3110*/  @P0 STG.E desc[UR36][R20.64+0x20], R59 ;  /* 0x0000203b14000986 */ /* 0x0001e8000c101924 */
[----:B------:R-:W-:Y:S05]  /*3120*/  @!P1 BRA `(.L_x_41) ;  /* 0x0000000000049947 */ /* 0x000fea0003800000 */
[----:B------:R4:W5:Y:S02]  /*3130*/  LDG.E.LTC128B R103, desc[UR36][R6.64+0x24] ;  /* 0x0000242406677981 */ /* 0x000964000c1e1920 */
.L_x_41:
[----:B------:R-:W-:Y:S05]  /*3140*/  BSYNC B1 ;  /* 0x0000000000017941 */ /* 0x000fea0003800000 */
.L_x_40:
[----:B-----5:R-:W-:Y:S01]  /*3150*/  LOP3.LUT R58, R103, 0xffffe000, RZ, 0xc0, !PT ;  /* 0xffffe000673a7812 */ /* 0x020fe200078ec0ff */
[----:B------:R-:W-:Y:S01]  /*3160*/  BSSY B1, `(.L_x_42) ;  /* 0x0000008000017945 */ /* 0x000fe20003800000 */
[----:B------:R-:W-:-:S03]  /*3170*/  ISETP.GT.AND P0, PT, R3, 0x8, P4 ;  /* 0x000000080300780c */ /* 0x000fc60002704270 */
[----:B------:R-:W-:-:S04]  /*3180*/  FMUL R58, R58, R91 ;  /* 0x0000005b3a3a7220 */ /* 0x000fc80000400000 */
[----:B------:R-:W-:-:S05]  /*3190*/  FFMA R61, R61, R90, R58 ;  /* 0x0000005a3d3d7223 */ /* 0x000fca000000003a */
[----:B------:R-:W-:-:S05]  /*31a0*/  F2FP.TF32.F32.PACK_B R61, R61 ;  /* 0x0000003dff3d723e */ /* 0x000fca00024050ff */
[----:B------:R0:W-:Y:S01]  /*31b0*/  @P1 STG.E desc[UR36][R20.64+0x24], R61 ;  /* 0x0000243d14001986 */ /* 0x0001e2000c101924 */
[----:B------:R-:W-:Y:S05]  /*31c0*/  @!P0 BRA `(.L_x_43) ;  /* 0x0000000000048947 */ /* 0x000fea0003800000 */
[----:B------:R0:W5:Y:S02]  /*31d0*/  LDG.E.LTC128B R103, desc[UR36][R56.64+0x20] ;  /* 0x0000202438677981 */ /* 0x000164000c1e1920 */
.L_x_43:
[----:B------:R-:W-:Y:S05]  /*31e0*/  BSYNC B1 ;  /* 0x0000000000017941 */ /* 0x000fea0003800000 */
.L_x_42:
[----:B-----5:R-:W-:Y:S01]  /*31f0*/  LOP3.LUT R58, R103, 0xffffe000, RZ, 0xc0, !PT ;  /* 0xffffe000673a7812 */ /* 0x020fe200078ec0ff */
[----:B------:R-:W-:Y:S01]  /*3200*/  BSSY B1, `(.L_x_44) ;  /* 0x0000008000017945 */ /* 0x000fe20003800000 */
[----:B------:R-:W-:-:S03]  /*3210*/  ISETP.GT.AND P1, PT, R3, 0x8, P3 ;  /* 0x000000080300780c */ /* 0x000fc60001f24270 */
[----:B0-----:R-:W-:-:S04]  /*3220*/  FMUL R59, R58, R91 ;  /* 0x0000005b3a3b7220 */ /* 0x001fc80000400000 */
[----:B------:R-:W-:-:S05]  /*3230*/  FFMA R59, R62, R90, R59 ;  /* 0x0000005a3e3b7223 */ /* 0x000fca000000003b */
[----:B------:R-:W-:-:S05]  /*3240*/  F2FP.TF32.F32.PACK_B R59, R59 ;  /* 0x0000003bff3b723e */ /* 0x000fca00024050ff */
[----:B------:R0:W-:Y:S01]  /*3250*/  @P0 STG.E desc[UR36][R110.64+0x20], R59 ;  /* 0x0000203b6e000986 */ /* 0x0001e2000c101924 */
[----:B------:R-:W-:Y:S05]  /*3260*/  @!P1 BRA `(.L_x_45) ;  /* 0x0000000000049947 */ /* 0x000fea0003800000 */
[----:B------:R0:W5:Y:S02]  /*3270*/  LDG.E.LTC128B R103, desc[UR36][R56.64+0x24] ;  /* 0x0000242438677981 */ /* 0x000164000c1e1920 */
.L_x_45:
[----:B------:R-:W-:Y:S05]  /*3280*/  BSYNC B1 ;  /* 0x0000000000017941 */ /* 0x000fea0003800000 */
.L_x_44:
[----:B-----5:R-:W-:Y:S01]  /*3290*/  LOP3.LUT R58, R103, 0xffffe000, RZ, 0xc0, !PT ;  /* 0xffffe000673a7812 */ /* 0x020fe200078ec0ff */
[----:B------:R-:W-:Y:S01]  /*32a0*/  BSSY B1, `(.L_x_46) ;  /* 0x000000c000017945 */ /* 0x000fe20003800000 */
[----:B------:R-:W-:Y:S02]  /*32b0*/  IADD3 R121, P0, R112, 0x80, RZ ;  /* 0x0000008070797810 */ /* 0x000fe40007f1e0ff */
[----:B------:R-:W-:Y:S01]  /*32c0*/  ISETP.GT.AND P2, PT, R4, 0x10, PT ;  /* 0x000000100400780c */ /* 0x000fe20003f44270 */
[----:B------:R-:W-:Y:S02]  /*32d0*/  FMUL R58, R58, R91 ;  /* 0x0000005b3a3a7220 */ /* 0x000fe40000400000 */
[----:B------:R-:W-:Y:S01]  /*32e0*/  IMAD.X R113, RZ, RZ, R113, P0 ;  /* 0x000000ffff717224 */ /* 0x000fe200000e0671 */
[----:B------:R-:W-:Y:S01]  /*32f0*/  ISETP.GT.AND P0, PT, R3, RZ, P2 ;  /* 0x000000ff0300720c */ /* 0x000fe20001704270 */
[----:B------:R-:W-:Y:S01]  /*3300*/  FFMA R63, R63, R90, R58 ;  /* 0x0000005a3f3f7223 */ /* 0x000fe2000000003a */
[----:B------:R-:W-:-:S04]  /*3310*/  P2R R112, PR, RZ, 0x4 ;  /* 0x00000004ff707803 */ /* 0x000fc80000000000 */
[----:B------:R-:W-:-:S05]  /*3320*/  F2FP.TF32.F32.PACK_B R63, R63 ;  /* 0x0000003fff3f723e */ /* 0x000fca00024050ff */
[----:B------:R0:W-:Y:S02]  /*3330*/  @P1 STG.E desc[UR36][R110.64+0x24], R63 ;  /* 0x0000243f6e001986 */ /* 0x0001e4000c101924 */
[----:B------:R-:W-:Y:S05]  /*3340*/  @!P0 BRA `(.L_x_47) ;  /* 0x0000000000048947 */ /* 0x000fea0003800000 */
[----:B------:R0:W5:Y:S02]  /*3350*/  LDG.E.LTC128B R103, desc[UR36][R6.64+0x40] ;  /* 0x0000402406677981 */ /* 0x000164000c1e1920 */
.L_x_47:
[----:B------:R-:W-:Y:S05]  /*3360*/  BSYNC B1 ;  /* 0x0000000000017941 */ /* 0x000fea0003800000 */
.L_x_46:
[----:B-----5:R-:W-:Y:S01]  /*3370*/  LOP3.LUT R58, R103, 0xffffe000, RZ, 0xc0, !PT ;  /* 0xffffe000673a7812 */ /* 0x020fe200078ec0ff */
[-C--:B------:R-:W-:Y:S01]  /*3380*/  IMAD R60, R113, R108.reuse, RZ ;  /* 0x0000006c713c7224 */ /* 0x080fe200078e02ff */
[----:B------:R-:W-:Y:S01]  /*3390*/  ISETP.GT.AND P1, PT, R4, 0x11, PT ;  /* 0x000000110400780c */ /* 0x000fe20003f24270 */
[----:B------:R-:W-:Y:S02]  /*33a0*/  BSSY B1, `(.L_x_48) ;  /* 0x0000020000017945 */ /* 0x000fe40003800000 */
[----:B0-----:R-:W-:Y:S01]  /*33b0*/  FMUL R59, R58, R91 ;  /* 0x0000005b3a3b7220 */ /* 0x001fe20000400000 */
[C---:B------:R-:W-:Y:S02]  /*33c0*/  IMAD R107, R121.reuse, R109, R60 ;  /* 0x0000006d796b7224 */ /* 0x040fe400078e023c */
[----:B------:R-:W-:-:S04]  /*33d0*/  IMAD.WIDE.U32 R60, R121, R108, R10 ;  /* 0x0000006c793c7225 */ /* 0x000fc800078e000a */
[----:B------:R-:W-:Y:S01]  /*33e0*/  FFMA R113, R64, R90, R59 ;  /* 0x0000005a40717223 */ /* 0x000fe2000000003b */
[----:B------:R-:W-:-:S04]  /*33f0*/  IMAD.IADD R61, R107, 0x1, R61 ;  /* 0x000000016b3d7824 */ /* 0x000fc800078e023d */
[----:B------:R-:W-:Y:S01]  /*3400*/  F2FP.TF32.F32.PACK_B R113, R113 ;  /* 0x00000071ff71723e */ /* 0x000fe200024050ff */
[----:B------:R-:W-:-:S04]  /*3410*/  IMAD.WIDE.U32 R58, R121, R108, R104 ;  /* 0x0000006c793a7225 */ /* 0x000fc800078e0068 */
[----:B------:R0:W-:Y:S01]  /*3420*/  @P0 STG.E desc[UR36][R20.64+0x40], R113 ;  /* 0x0000407114000986 */ /* 0x0001e2000c101924 */
[----:B------:R-:W-:Y:S01]  /*3430*/  IMAD.WIDE.U32 R62, R23, R14, R60 ;  /* 0x0000000e173e7225 */ /* 0x000fe200078e003c */
[----:B------:R-:W-:-:S03]  /*3440*/  LEA R60, P0, R58, R12, 0x2 ;  /* 0x0000000c3a3c7211 */ /* 0x000fc600078010ff */
[----:B------:R-:W-:Y:S02]  /*3450*/  IMAD.IADD R59, R59, 0x1, R107 ;  /* 0x000000013b3b7824 */ /* 0x000fe400078e026b */
[----:B------:R-:W-:-:S03]  /*3460*/  IMAD.WIDE.U32 R108, R121, R108, R114 ;  /* 0x0000006c796c7225 */ /* 0x000fc600078e0072 */
[----:B------:R-:W-:Y:S01]  /*3470*/  LEA.HI.X R61, R58, R13, R59, 0x2, P0 ;  /* 0x0000000d3a3d7211 */ /* 0x000fe200000f143b */
[----:B------:R-:W-:Y:S01]  /*3480*/  IMAD.IADD R59, R125, 0x1, R63 ;  /* 0x000000017d3b7824 */ /* 0x000fe200078e023f */
[----:B------:R-:W-:Y:S01]  /*3490*/  LEA R58, P0, R62, R12, 0x2 ;  /* 0x0000000c3e3a7211 */ /* 0x000fe200078010ff */
[----:B------:R-:W-:-:S03]  /*34a0*/  IMAD.IADD R107, R107, 0x1, R109 ;  /* 0x000000016b6b7824 */ /* 0x000fc600078e026d */
[----:B------:R-:W-:Y:S02]  /*34b0*/  LEA.HI.X R59, R62, R13, R59, 0x2, P0 ;  /* 0x0000000d3e3b7211 */ /* 0x000fe400000f143b */
[----:B------:R-:W-:-:S05]  /*34c0*/  IADD3 R106, P0, R106, R108, RZ ;  /* 0x0000006c6a6a7210 */ /* 0x000fca0007f1e0ff */
[----:B------:R-:W-:Y:S01]  /*34d0*/  IMAD.X R104, R107, 0x1, R105, P0 ;  /* 0x000000016b687824 */ /* 0x000fe200000e0669 */
[----:B------:R-:W-:-:S05]  /*34e0*/  IADD3 R62, P0, R10, R108, RZ ;  /* 0x0000006c0a3e7210 */ /* 0x000fca0007f1e0ff */
[----:B------:R-:W-:Y:S01]  /*34f0*/  IMAD.X R63, R11, 0x1, R107, P0 ;  /* 0x000000010b3f7824 */ /* 0x000fe200000e066b */
[----:B------:R-:W-:Y:S01]  /*3500*/  LEA R10, P0, R106, R12, 0x2 ;  /* 0x0000000c6a0a7211 */ /* 0x000fe200078010ff */
[----:B------:R-:W-:-:S03]  /*3510*/  IMAD.WIDE.U32 R62, R23, R14, R62 ;  /* 0x0000000e173e7225 */ /* 0x000fc600078e003e */
[----:B------:R-:W-:Y:S02]  /*3520*/  LEA.HI.X R11, R106, R13, R104, 0x2, P0 ;  /* 0x0000000d6a0b7211 */ /* 0x000fe400000f1468 */
[----:B------:R-:W-:Y:S01]  /*3530*/  P2R R104, PR, RZ, 0x2 ;  /* 0x00000002ff687803 */ /* 0x000fe20000000000 */
[----:B------:R-:W-:Y:S01]  /*3540*/  IMAD.IADD R14, R125, 0x1, R63 ;  /* 0x000000017d0e7824 */ /* 0x000fe200078e023f */
[----:B------:R-:W-:-:S04]  /*3550*/  LEA R12, P0, R62, R12, 0x2 ;  /* 0x0000000c3e0c7211 */ /* 0x000fc800078010ff */
[----:B------:R-:W-:Y:S02]  /*3560*/  LEA.HI.X R13, R62, R13, R14, 0x2, P0 ;  /* 0x0000000d3e0d7211 */ /* 0x000fe400000f140e */
[----:B------:R-:W-:-:S13]  /*3570*/  ISETP.GT.AND P0, PT, R3, RZ, P1 ;  /* 0x000000ff0300720c */ /* 0x000fda0000f04270 */
[----:B0-----:R-:W-:Y:S05]  /*3580*/  @!P0 BRA `(.L_x_49) ;  /* 0x0000000000048947 */ /* 0x001fea0003800000 */
[----:B------:R0:W5:Y:S02]  /*3590*/  LDG.E.LTC128B R103, desc[UR36][R6.64+0x44] ;  /* 0x0000442406677981 */ /* 0x000164000c1e1920 */
.L_x_49:
[----:B------:R-:W-:Y:S05]  /*35a0*/  BSYNC B1 ;  /* 0x0000000000017941 */ /* 0x000fea0003800000 */
.L_x_48:
[----:B-----5:R-:W-:Y:S01]  /*35b0*/  LOP3.LUT R14, R103, 0xffffe000, RZ, 0xc0, !PT ;  /* 0xffffe000670e7812 */ /* 0x020fe200078ec0ff */
[----:B------:R-:W-:Y:S04]  /*35c0*/  BSSY B1, `(.L_x_50) ;  /* 0x0000008000017945 */ /* 0x000fe80003800000 */
[----:B------:R-:W-:-:S04]  /*35d0*/  FMUL R14, R14, R91 ;  /* 0x0000005b0e0e7220 */ /* 0x000fc80000400000 */
[----:B------:R-:W-:-:S05]  /*35e0*/  FFMA R65, R65, R90, R14 ;  /* 0x0000005a41417223 */ /* 0x000fca000000000e */
[----:B------:R-:W-:-:S05]  /*35f0*/  F2FP.TF32.F32.PACK_B R65, R65 ;  /* 0x00000041ff41723e */ /* 0x000fca00024050ff */
[----:B------:R0:W-:Y:S01]  /*3600*/  @P0 STG.E desc[UR36][R20.64+0x44], R65 ;  /* 0x0000444114000986 */ /* 0x0001e2000c101924 */
[----:B------:R-:W-:-:S13]  /*3610*/  ISETP.GT.AND P0, PT, R3, 0x8, P2 ;  /* 0x000000080300780c */ /* 0x000fda0001704270 */
[----:B0-----:R-:W-:Y:S05]  /*3620*/  @!P0 BRA `(.L_x_51) ;  /* 0x0000000000048947 */ /* 0x001fea0003800000 */
[----:B------:R0:W5:Y:S02]  /*3630*/  LDG.E.LTC128B R103, desc[UR36][R56.64+0x40] ;  /* 0x0000402438677981 */ /* 0x000164000c1e1920 */
.L_x_51:
[----:B------:R-:W-:Y:S05]  /*3640*/  BSYNC B1 ;  /* 0x0000000000017941 */ /* 0x000fea0003800000 */
.L_x_50:
        /* <DEDUP_REMOVED lines=9> */
.L_x_53:
[----:B------:R-:W-:Y:S05]  /*36e0*/  BSYNC B1 ;  /* 0x0000000000017941 */ /* 0x000fea0003800000 */
.L_x_52:
[----:B-----5:R-:W-:Y:S01]  /*36f0*/  LOP3.LUT R14, R103, 0xffffe000, RZ, 0xc0, !PT ;  /* 0xffffe000670e7812 */ /* 0x020fe200078ec0ff */
[----:B------:R-:W-:Y:S01]  /*3700*/  BSSY B1, `(.L_x_54) ;  /* 0x000000a000017945 */ /* 0x000fe20003800000 */
[----:B------:R-:W-:-:S03]  /*3710*/  ISETP.GT.AND P2, PT, R4, 0x18, PT ;  /* 0x000000180400780c */ /* 0x000fc60003f44270 */
[----:B------:R-:W-:Y:S01]  /*3720*/  FMUL R14, R14, R91 ;  /* 0x0000005b0e0e7220 */ /* 0x000fe20000400000 */
[----:B------:R-:W-:-:S03]  /*3730*/  P2R R66, PR, RZ, 0x4 ;  /* 0x00000004ff427803 */ /* 0x000fc60000000000 */
[----:B------:R-:W-:-:S05]  /*3740*/  FFMA R67, R67, R90, R14 ;  /* 0x0000005a43437223 */ /* 0x000fca000000000e */
[----:B------:R-:W-:-:S05]  /*3750*/  F2FP.TF32.F32.PACK_B R67, R67 ;  /* 0x00000043ff43723e */ /* 0x000fca00024050ff */
[----:B------:R0:W-:Y:S01]  /*3760*/  @P0 STG.E desc[UR36][R110.64+0x44], R67 ;  /* 0x000044436e000986 */ /* 0x0001e2000c101924 */
[----:B------:R-:W-:-:S13]  /*3770*/  ISETP.GT.AND P0, PT, R3, RZ, P2 ;  /* 0x000000ff0300720c */ /* 0x000fda0001704270 */
[----:B0-----:R-:W-:Y:S05]  /*3780*/  @!P0 BRA `(.L_x_55) ;  /* 0x0000000000048947 */ /* 0x001fea0003800000 */
[----:B------:R0:W5:Y:S02]  /*3790*/  LDG.E.LTC128B R103, desc[UR36][R6.64+0x60] ;  /* 0x0000602406677981 */ /* 0x000164000c1e1920 */
.L_x_55:
[----:B------:R-:W-:Y:S05]  /*37a0*/  BSYNC B1 ;  /* 0x0000000000017941 */ /* 0x000fea0003800000 */
.L_x_54:
        /* <DEDUP_REMOVED lines=11> */
.L_x_57:
[----:B------:R-:W-:Y:S05]  /*3860*/  BSYNC B1 ;  /* 0x0000000000017941 */ /* 0x000fea0003800000 */
.L_x_56:
        /* <DEDUP_REMOVED lines=9> */
.L_x_59:
[----:B------:R-:W-:Y:S05]  /*3900*/  BSYNC B1 ;  /* 0x0000000000017941 */ /* 0x000fea0003800000 */
.L_x_58:
        /* <DEDUP_REMOVED lines=9> */
.L_x_61:
[----:B------:R-:W-:Y:S05]  /*39a0*/  BSYNC B1 ;  /* 0x0000000000017941 */ /* 0x000fea0003800000 */
.L_x_60:
        /* <DEDUP_REMOVED lines=11> */
.L_x_63:
[----:B------:R-:W-:Y:S05]  /*3a60*/  BSYNC B1 ;  /* 0x0000000000017941 */ /* 0x000fea0003800000 */
.L_x_62:
        /* <DEDUP_REMOVED lines=11> */
.L_x_65:
[----:B------:R-:W-:Y:S05]  /*3b20*/  BSYNC B1 ;  /* 0x0000000000017941 */ /* 0x000fea0003800000 */
.L_x_64:
        /* <DEDUP_REMOVED lines=9> */
.L_x_67:
[----:B------:R-:W-:Y:S05]  /*3bc0*/  BSYNC B1 ;  /* 0x0000000000017941 */ /* 0x000fea0003800000 */
.L_x_66:
        /* <DEDUP_REMOVED lines=9> */
.L_x_69:
[----:B------:R-:W-:Y:S05]  /*3c60*/  BSYNC B1 ;  /* 0x0000000000017941 */ /* 0x000fea0003800000 */
.L_x_68:
        /* <DEDUP_REMOVED lines=11> */
.L_x_71:
[----:B------:R-:W-:Y:S05]  /*3d20*/  BSYNC B1 ;  /* 0x0000000000017941 */ /* 0x000fea0003800000 */
.L_x_70:
        /* <DEDUP_REMOVED lines=11> */
.L_x_73:
[----:B------:R-:W-:Y:S05]  /*3de0*/  BSYNC B1 ;  /* 0x0000000000017941 */ /* 0x000fea0003800000 */
.L_x_72:
        /* <DEDUP_REMOVED lines=9> */
.L_x_75:
[----:B------:R-:W-:Y:S05]  /*3e80*/  BSYNC B1 ;  /* 0x0000000000017941 */ /* 0x000fea0003800000 */
.L_x_74:
        /* <DEDUP_REMOVED lines=9> */
.L_x_77:
[----:B------:R-:W-:Y:S05]  /*3f20*/  BSYNC B1 ;  /* 0x0000000000017941 */ /* 0x000fea0003800000 */
.L_x_76:
[----:B-----5:R-:W-:Y:S01]  /*3f30*/  LOP3.LUT R14, R103, 0xffffe000, RZ, 0xc0, !PT ;  /* 0xffffe000670e7812 */ /* 0x020fe200078ec0ff */
[----:B------:R-:W-:Y:S01]  /*3f40*/  BSSY B1, `(.L_x_78) ;  /* 0x0000009000017945 */ /* 0x000fe20003800000 */
[----:B------:R-:W-:-:S03]  /*3f50*/  ISETP.GT.AND P3, PT, R4, 0x30, PT ;  /* 0x000000300400780c */ /* 0x000fc60003f64270 */
[----:B------:R-:W-:-:S04]  /*3f60*/  FMUL R14, R14, R91 ;  /* 0x0000005b0e0e7220 */ /* 0x000fc80000400000 */
[----:B------:R-:W-:-:S05]  /*3f70*/  FFMA R79, R79, R90, R14 ;  /* 0x0000005a4f4f7223 */ /* 0x000fca000000000e */
[----:B------:R-:W-:-:S05]  /*3f80*/  F2FP.TF32.F32.PACK_B R79, R79 ;  /* 0x0000004fff4f723e */ /* 0x000fca00024050ff */
[----:B------:R0:W-:Y:S01]  /*3f90*/  @P0 STG.E desc[UR36][R110.64+0xa4], R79 ;  /* 0x0000a44f6e000986 */ /* 0x0001e2000c101924 */
[----:B------:R-:W-:-:S13]  /*3fa0*/  ISETP.GT.AND P0, PT, R3, RZ, P3 ;  /* 0x000000ff0300720c */ /* 0x000fda0001f04270 */
[----:B0-----:R-:W-:Y:S05]  /*3fb0*/  @!P0 BRA `(.L_x_79) ;  /* 0x0000000000048947 */ /* 0x001fea0003800000 */
[----:B------:R0:W5:Y:S02]  /*3fc0*/  LDG.E.LTC128B R103, desc[UR36][R6.64+0xc0] ;  /* 0x0000c02406677981 */ /* 0x000164000c1e1920 */
.L_x_79:
[----:B------:R-:W-:Y:S05]  /*3fd0*/  BSYNC B1 ;  /* 0x0000000000017941 */ /* 0x000fea0003800000 */
.L_x_78:
        /* <DEDUP_REMOVED lines=10> */
.L_x_81:
[----:B------:R-:W-:Y:S05]  /*4080*/  BSYNC B1 ;  /* 0x0000000000017941 */ /* 0x000fea0003800000 */
.L_x_80:
        /* <DEDUP_REMOVED lines=9> */
.L_x_83:
[----:B------:R-:W-:Y:S05]  /*4120*/  BSYNC B1 ;  /* 0x0000000000017941 */ /* 0x000fea0003800000 */
.L_x_82:
        /* <DEDUP_REMOVED lines=9> */
.L_x_85:
[----:B------:R-:W-:Y:S05]  /*41c0*/  BSYNC B1 ;  /* 0x0000000000017941 */ /* 0x000fea0003800000 */
.L_x_84:
        /* <DEDUP_REMOVED lines=10> */
.L_x_87:
[----:B------:R-:W-:Y:S05]  /*4270*/  BSYNC B1 ;  /* 0x0000000000017941 */ /* 0x000fea0003800000 */
.L_x_86:
[----:B-----5:R-:W-:Y:S01]  /*4280*/  LOP3.LUT R14, R103, 0xffffe000, RZ, 0xc0, !PT ;  /* 0xffffe000670e7812 */ /* 0x020fe200078ec0ff */
[----:B------:R-:W-:Y:S04]  /*4290*/  BSSY B1, `(.L_x_88) ;  /* 0x000000f000017945 */ /* 0x000fe80003800000 */
[----:B------:R-:W-:-:S04]  /*42a0*/  FMUL R23, R14, R91 ;  /* 0x0000005b0e177220 */ /* 0x000fc80000400000 */
[----:B------:R-:W-:-:S05]  /*42b0*/  FFMA R23, R84, R90, R23 ;  /* 0x0000005a54177223 */ /* 0x000fca0000000017 */
[----:B------:R-:W-:-:S05]  /*42c0*/  F2FP.TF32.F32.PACK_B R23, R23 ;  /* 0x00000017ff17723e */ /* 0x000fca00024050ff */
[----:B------:R0:W-:Y:S01]  /*42d0*/  @P0 STG.E desc[UR36][R20.64+0xe0], R23 ;  /* 0x0000e01714000986 */ /* 0x0001e2000c101924 */
[----:B------:R-:W-:-:S05]  /*42e0*/  IADD3 R62, P0, R15, R110, RZ ;  /* 0x0000006e0f3e7210 */ /* 0x000fca0007f1e0ff */
[----:B------:R-:W-:Y:S01]  /*42f0*/  IMAD.X R63, R5, 0x1, R111, P0 ;  /* 0x00000001053f7824 */ /* 0x000fe200000e066f */
[----:B------:R-:W-:-:S05]  /*4300*/  IADD3 R64, P0, R15, R110, RZ ;  /* 0x0000006e0f407210 */ /* 0x000fca0007f1e0ff */
[----:B------:R-:W-:Y:S01]  /*4310*/  IMAD.X R65, R5, 0x1, R111, P0 ;  /* 0x0000000105417824 */ /* 0x000fe200000e066f */
[----:B------:R-:W-:-:S05]  /*4320*/  IADD3 R14, P0, R15, R20, RZ ;  /* 0x000000140f0e7210 */ /* 0x000fca0007f1e0ff */
[----:B------:R-:W-:Y:S01]  /*4330*/  IMAD.X R15, R5, 0x1, R21, P0 ;  /* 0x00000001050f7824 */ /* 0x000fe200000e0615 */
[----:B------:R-:W-:-:S04]  /*4340*/  ISETP.GT.AND P0, PT, R4, 0x39, PT ;  /* 0x000000390400780c */ /* 0x000fc80003f04270 */
[----:B------:R-:W-:-:S13]  /*4350*/  ISETP.GT.AND P4, PT, R3, RZ, P0 ;  /* 0x000000ff0300720c */ /* 0x000fda0000784270 */
[----:B0-----:R-:W-:Y:S05]  /*4360*/  @!P4 BRA `(.L_x_89) ;  /* 0x000000000004c947 */ /* 0x001fea0003800000 */
[----:B------:R0:W5:Y:S02]  /*4370*/  LDG.E.LTC128B R103, desc[UR36][R6.64+0xe4] ;  /* 0x0000e42406677981 */ /* 0x000164000c1e1920 */
.L_x_89:
[----:B------:R-:W-:Y:S05]  /*4380*/  BSYNC B1 ;  /* 0x0000000000017941 */ /* 0x000fea0003800000 */
.L_x_88:
        /* <DEDUP_REMOVED lines=9> */
.L_x_91:
[----:B------:R-:W-:Y:S05]  /*4420*/  BSYNC B1 ;  /* 0x0000000000017941 */ /* 0x000fea0003800000 */
.L_x_90:
        /* <DEDUP_REMOVED lines=9> */
.L_x_93:
[----:B------:R-:W-:Y:S05]  /*44c0*/  BSYNC B1 ;  /* 0x0000000000017941 */ /* 0x000fea0003800000 */
.L_x_92:
[----:B-----5:R-:W-:-:S05]  /*44d0*/  LOP3.LUT R4, R103, 0xffffe000, RZ, 0xc0, !PT ;  /* 0xffffe00067047812 */ /* 0x020fca00078ec0ff */
[----:B------:R-:W-:-:S04]  /*44e0*/  FMUL R4, R4, R91 ;  /* 0x0000005b04047220 */ /* 0x000fc80000400000 */
[----:B------:R-:W-:-:S05]  /*44f0*/  FFMA R87, R87, R90, R4 ;  /* 0x0000005a57577223 */ /* 0x000fca0000000004 */
[----:B------:R-:W-:-:S05]  /*4500*/  F2FP.TF32.F32.PACK_B R87, R87 ;  /* 0x00000057ff57723e */ /* 0x000fca00024050ff */
[----:B------:R0:W-:Y:S01]  /*4510*/  @P4 STG.E desc[UR36][R110.64+0xe4], R87 ;  /* 0x0000e4576e004986 */ /* 0x0001e2000c101924 */
[----:B------:R-:W-:-:S13]  /*4520*/  ISETP.GT.AND P4, PT, R3, 0x80, P6 ;  /* 0x000000800300780c */ /* 0x000fda0003784270 */
[----:B------:R-:W2:Y:S01]  /*4530*/  @P4 LDG.E.LTC128B R103, desc[UR36][R60.64] ;  /* 0x000000243c674981 */ /* 0x000ea2000c1e1920 */
[----:B------:R-:W-:Y:S01]  /*4540*/  BSSY B1, `(.L_x_94) ;  /* 0x000000a000017945 */ /* 0x000fe20003800000 */
[----:B--2---:R-:W-:-:S05]  /*4550*/  LOP3.LUT R4, R103, 0xffffe000, RZ, 0xc0, !PT ;  /* 0xffffe00067047812 */ /* 0x004fca00078ec0ff */
[----:B------:R-:W-:-:S04]  /*4560*/  FMUL R5, R4, R91 ;  /* 0x0000005b04057220 */ /* 0x000fc80000400000 */
[----:B------:R-:W-:-:S05]  /*4570*/  FFMA R5, R24, R90, R5 ;  /* 0x0000005a18057223 */ /* 0x000fca0000000005 */
[----:B------:R-:W-:-:S05]  /*4580*/  F2FP.TF32.F32.PACK_B R5, R5 ;  /* 0x00000005ff05723e */ /* 0x000fca00024050ff */
[----:B------:R0:W-:Y:S01]  /*4590*/  @P4 STG.E desc[UR36][R14.64], R5 ;  /* 0x000000050e004986 */ /* 0x0001e2000c101924 */
[----:B------:R-:W-:-:S04]  /*45a0*/  ISETP.NE.AND P4, PT, R119, RZ, PT ;  /* 0x000000ff7700720c */ /* 0x000fc80003f85270 */
[----:B------:R-:W-:-:S13]  /*45b0*/  ISETP.GT.AND P4, PT, R3, 0x80, P4 ;  /* 0x000000800300780c */ /* 0x000fda0002784270 */
[----:B0-----:R-:W-:Y:S05]  /*45c0*/  @!P4 BRA `(.L_x_95) ;  /* 0x000000000004c947 */ /* 0x001fea0003800000 */
[----:B------:R0:W5:Y:S02]  /*45d0*/  LDG.E.LTC128B R103, desc[UR36][R58.64+0x4] ;  /* 0x000004243a677981 */ /* 0x000164000c1e1920 */
.L_x_95:
[----:B------:R-:W-:Y:S05]  /*45e0*/  BSYNC B1 ;  /* 0x0000000000017941 */ /* 0x000fea0003800000 */
.L_x_94:
[----:B-----5:R-:W-:Y:S01]  /*45f0*/  LOP3.LUT R4, R103, 0xffffe000, RZ, 0xc0, !PT ;  /* 0xffffe00067047812 */ /* 0x020fe200078ec0ff */
[----:B------:R-:W-:Y:S01]  /*4600*/  @P4 IMAD.MOV.U32 R5, RZ, RZ, R15 ;  /* 0x000000ffff054224 */ /* 0x000fe200078e000f */
[----:B------:R-:W-:Y:S01]  /*4610*/  ISETP.GT.AND P6, PT, R3, 0x88, P6 ;  /* 0x000000880300780c */ /* 0x000fe200037c4270 */
[----:B------:R-:W-:Y:S02]  /*4620*/  BSSY B1, `(.L_x_96) ;  /* 0x0000008000017945 */ /* 0x000fe40003800000 */
[----:B------:R-:W-:-:S04]  /*4630*/  FMUL R4, R4, R91 ;  /* 0x0000005b04047220 */ /* 0x000fc80000400000 */
[----:B------:R-:W-:Y:S01]  /*4640*/  FFMA R25, R25, R90, R4 ;  /* 0x0000005a19197223 */ /* 0x000fe20000000004 */
[----:B------:R-:W-:-:S04]  /*4650*/  @P4 IMAD.MOV.U32 R4, RZ, RZ, R14 ;  /* 0x000000ffff044224 */ /* 0x000fc800078e000e */
[----:B------:R-:W-:-:S05]  /*4660*/  F2FP.TF32.F32.PACK_B R25, R25 ;  /* 0x00000019ff19723e */ /* 0x000fca00024050ff */
[----:B------:R2:W-:Y:S01]  /*4670*/  @P4 STG.E desc[UR36][R4.64+0x4], R25 ;  /* 0x0000041904004986 */ /* 0x0005e2000c101924 */
[----:B------:R-:W-:Y:S05]  /*4680*/  @!P6 BRA `(.L_x_97) ;  /* 0x000000000004e947 */ /* 0x000fea0003800000 */
[----:B------:R0:W5:Y:S02]  /*4690*/  LDG.E.LTC128B R103, desc[UR36][R10.64] ;  /* 0x000000240a677981 */ /* 0x000164000c1e1920 */
.L_x_97:
[----:B------:R-:W-:Y:S05]  /*46a0*/  BSYNC B1 ;  /* 0x0000000000017941 */ /* 0x000fea0003800000 */
.L_x_96:
[----:B--2--5:R-:W-:Y:S01]  /*46b0*/  LOP3.LUT R4, R103, 0xffffe000, RZ, 0xc0, !PT ;  /* 0xffffe00067047812 */ /* 0x024fe200078ec0ff */
[----:B------:R-:W-:Y:S01]  /*46c0*/  BSSY B1, `(.L_x_98) ;  /* 0x0000009000017945 */ /* 0x000fe20003800000 */
[----:B------:R-:W-:-:S03]  /*46d0*/  ISETP.NE.AND P4, PT, R119, RZ, PT ;  /* 0x000000ff7700720c */ /* 0x000fc60003f85270 */
[----:B------:R-:W-:Y:S01]  /*46e0*/  FMUL R5, R4, R91 ;  /* 0x0000005b04057220 */ /* 0x000fe20000400000 */
[----:B------:R-:W-:-:S03]  /*46f0*/  ISETP.GT.AND P4, PT, R3, 0x88, P4 ;  /* 0x000000880300780c */ /* 0x000fc60002784270 */
[----:B------:R-:W-:-:S05]  /*4700*/  FFMA R5, R26, R90, R5 ;  /* 0x0000005a1a057223 */ /* 0x000fca0000000005 */
[----:B------:R-:W-:-:S05]  /*4710*/  F2FP.TF32.F32.PACK_B R5, R5 ;  /* 0x00000005ff05723e */ /* 0x000fca00024050ff */
[----:B------:R2:W-:Y:S01]  /*4720*/  @P6 STG.E desc[UR36][R62.64], R5 ;  /* 0x000000053e006986 */ /* 0x0005e2000c101924 */
[----:B------:R-:W-:Y:S05]  /*4730*/  @!P4 BRA `(.L_x_99) ;  /* 0x000000000004c947 */ /* 0x000fea0003800000 */
[----:B------:R0:W5:Y:S02]  /*4740*/  LDG.E.LTC128B R103, desc[UR36][R12.64+0x4] ;  /* 0x000004240c677981 */ /* 0x000164000c1e1920 */
.L_x_99:
[----:B------:R-:W-:Y:S05]  /*4750*/  BSYNC B1 ;  /* 0x0000000000017941 */ /* 0x000fea0003800000 */
.L_x_98:
[----:B-----5:R-:W-:Y:S01]  /*4760*/  LOP3.LUT R4, R103, 0xffffe000, RZ, 0xc0, !PT ;  /* 0xffffe00067047812 */ /* 0x020fe200078ec0ff */
[----:B------:R-:W-:Y:S01]  /*4770*/  BSSY B1, `(.L_x_100) ;  /* 0x0000009000017945 */ /* 0x000fe20003800000 */
[----:B------:R-:W-:-:S03]  /*4780*/  ISETP.NE.AND P6, PT, R116, RZ, PT ;  /* 0x000000ff7400720c */ /* 0x000fc60003fc5270 */
[----:B------:R-:W-:-:S04]  /*4790*/  FMUL R4, R4, R91 ;  /* 0x0000005b04047220 */ /* 0x000fc80000400000 */
[----:B------:R-:W-:-:S05]  /*47a0*/  FFMA R27, R27, R90, R4 ;  /* 0x0000005a1b1b7223 */ /* 0x000fca0000000004 */
[----:B------:R-:W-:-:S05]  /*47b0*/  F2FP.TF32.F32.PACK_B R27, R27 ;  /* 0x0000001bff1b723e */ /* 0x000fca00024050ff */
[----:B------:R0:W-:Y:S01]  /*47c0*/  @P4 STG.E desc[UR36][R64.64+0x4], R27 ;  /* 0x0000041b40004986 */ /* 0x0001e2000c101924 */
[----:B------:R-:W-:-:S13]  /*47d0*/  ISETP.GT.AND P4, PT, R3, 0x80, P6 ;  /* 0x000000800300780c */ /* 0x000fda0003784270 */
[----:B0-----:R-:W-:Y:S05]  /*47e0*/  @!P4 BRA `(.L_x_101) ;  /* 0x000000000004c947 */ /* 0x001fea0003800000 */
[----:B------:R0:W5:Y:S02]  /*47f0*/  LDG.E.LTC128B R103, desc[UR36][R58.64+0x20] ;  /* 0x000020243a677981 */ /* 0x000164000c1e1920 */
.L_x_101:
[----:B------:R-:W-:Y:S05]  /*4800*/  BSYNC B1 ;  /* 0x0000000000017941 */ /* 0x000fea0003800000 */
.L_x_100:
[----:B-----5:R-:W-:Y:S01]  /*4810*/  LOP3.LUT R4, R103, 0xffffe000, RZ, 0xc0, !PT ;  /* 0xffffe00067047812 */ /* 0x020fe200078ec0ff */
[----:B------:R-:W-:Y:S01]  /*4820*/  BSSY B1, `(.L_x_102) ;  /* 0x000000b000017945 */ /* 0x000fe20003800000 */
[----:B------:R-:W-:-:S03]  /*4830*/  ISETP.NE.AND P6, PT, R117, RZ, PT ;  /* 0x000000ff7500720c */ /* 0x000fc60003fc5270 */
[----:B--2---:R-:W-:Y:S01]  /*4840*/  FMUL R5, R4, R91 ;  /* 0x0000005b04057220 */ /* 0x004fe20000400000 */
[----:B------:R-:W-:-:S03]  /*4850*/  @P4 IMAD.MOV.U32 R4, RZ, RZ, R14 ;  /* 0x000000ffff044224 */ /* 0x000fc600078e000e */
[----:B-1-34-:R-:W-:Y:S01]  /*4860*/  FFMA R7, R28, R90, R5 ;  /* 0x0000005a1c077223 */ /* 0x01afe20000000005 */
[----:B------:R-:W-:-:S04]  /*4870*/  @P4 IMAD.MOV.U32 R5, RZ, RZ, R15 ;  /* 0x000000ffff054224 */ /* 0x000fc800078e000f */
[----:B------:R-:W-:-:S05]  /*4880*/  F2FP.TF32.F32.PACK_B R7, R7 ;  /* 0x00000007ff07723e */ /* 0x000fca00024050ff */
[----:B------:R1:W-:Y:S01]  /*4890*/  @P4 STG.E desc[UR36][R4.64+0x20], R7 ;  /* 0x0000200704004986 */ /* 0x0003e2000c101924 */
[----:B------:R-:W-:-:S13]  /*48a0*/  ISETP.GT.AND P4, PT, R3, 0x80, P6 ;  /* 0x000000800300780c */ /* 0x000fda0003784270 */
[----:B-1----:R-:W-:Y:S05]  /*48b0*/  @!P4 BRA `(.L_x_103) ;  /* 0x000000000004c947 */ /* 0x002fea0003800000 */
[----:B------:R1:W5:Y:S02]  /*48c0*/  LDG.E.LTC128B R103, desc[UR36][R58.64+0x24] ;  /* 0x000024243a677981 */ /* 0x000364000c1e1920 */
.L_x_103:
[----:B------:R-:W-:Y:S05]  /*48d0*/  BSYNC B1 ;  /* 0x0000000000017941 */ /* 0x000fea0003800000 */
.L_x_102:
[----:B-----5:R-:W-:Y:S01]  /*48e0*/  LOP3.LUT R4, R103, 0xffffe000, RZ, 0xc0, !PT ;  /* 0xffffe00067047812 */ /* 0x020fe200078ec0ff */
[----:B------:R-:W-:Y:S01]  /*48f0*/  @P4 IMAD.MOV.U32 R5, RZ, RZ, R15 ;  /* 0x000000ffff054224 */ /* 0x000fe200078e000f */
[----:B------:R-:W-:Y:S03]  /*4900*/  BSSY B1, `(.L_x_104) ;  /* 0x000000a000017945 */ /* 0x000fe60003800000 */
[----:B------:R-:W-:-:S04]  /*4910*/  FMUL R4, R4, R91 ;  /* 0x0000005b04047220 */ /* 0x000fc80000400000 */
[----:B------:R-:W-:Y:S01]  /*4920*/  FFMA R29, R29, R90, R4 ;  /* 0x0000005a1d1d7223 */ /* 0x000fe20000000004 */
[----:B------:R-:W-:-:S04]  /*4930*/  @P4 IMAD.MOV.U32 R4, RZ, RZ, R14 ;  /* 0x000000ffff044224 */ /* 0x000fc800078e000e */
[----:B------:R-:W-:-:S05]  /*4940*/  F2FP.TF32.F32.PACK_B R29, R29 ;  /* 0x0000001dff1d723e */ /* 0x000fca00024050ff */
[----:B------:R2:W-:Y:S01]  /*4950*/  @P4 STG.E desc[UR36][R4.64+0x24], R29 ;  /* 0x0000241d04004986 */ /* 0x0005e2000c101924 */
[----:B------:R-:W-:-:S04]  /*4960*/  ISETP.NE.AND P4, PT, R116, RZ, PT ;  /* 0x000000ff7400720c */ /* 0x000fc80003f85270 */
[----:B------:R-:W-:-:S13]  /*4970*/  ISETP.GT.AND P4, PT, R3, 0x88, P4 ;  /* 0x000000880300780c */ /* 0x000fda0002784270 */
[----:B--2---:R-:W-:Y:S05]  /*4980*/  @!P4 BRA `(.L_x_105) ;  /* 0x000000000004c947 */ /* 0x004fea0003800000 */
[----:B------:R2:W5:Y:S02]  /*4990*/  LDG.E.LTC128B R103, desc[UR36][R12.64+0x20] ;  /* 0x000020240c677981 */ /* 0x000564000c1e1920 */
.L_x_105:
[----:B------:R-:W-:Y:S05]  /*49a0*/  BSYNC B1 ;  /* 0x0000000000017941 */ /* 0x000fea0003800000 */
.L_x_104:
[----:B-----5:R-:W-:Y:S01]  /*49b0*/  LOP3.LUT R4, R103, 0xffffe000, RZ, 0xc0, !PT ;  /* 0xffffe00067047812 */ /* 0x020fe200078ec0ff */
[----:B------:R-:W-:Y:S04]  /*49c0*/  BSSY B1, `(.L_x_106) ;  /* 0x0000008000017945 */ /* 0x000fe80003800000 */
[----:B------:R-:W-:-:S04]  /*49d0*/  FMUL R5, R4, R91 ;  /* 0x0000005b04057220 */ /* 0x000fc80000400000 */
[----:B------:R-:W-:-:S05]  /*49e0*/  FFMA R5, R30, R90, R5 ;  /* 0x0000005a1e057223 */ /* 0x000fca0000000005 */
[----:B------:R-:W-:-:S05]  /*49f0*/  F2FP.TF32.F32.PACK_B R5, R5 ;  /* 0x00000005ff05723e */ /* 0x000fca00024050ff */
[----:B------:R3:W-:Y:S01]  /*4a00*/  @P4 STG.E desc[UR36][R8.64+0x20], R5 ;  /* 0x0000200508004986 */ /* 0x0007e2000c101924 */
[----:B------:R-:W-:-:S13]  /*4a10*/  ISETP.GT.AND P4, PT, R3, 0x88, P6 ;  /* 0x000000880300780c */ /* 0x000fda0003784270 */
[----:B---3--:R-:W-:Y:S05]  /*4a20*/  @!P4 BRA `(.L_x_107) ;  /* 0x000000000004c947 */ /* 0x008fea0003800000 */
[----:B------:R3:W5:Y:S02]  /*4a30*/  LDG.E.LTC128B R103, desc[UR36][R12.64+0x24] ;  /* 0x000024240c677981 */ /* 0x000764000c1e1920 */
.L_x_107:
[----:B------:R-:W-:Y:S05]  /*4a40*/  BSYNC B1 ;  /* 0x0000000000017941 */ /* 0x000fea0003800000 */
.L_x_106:
[----:B-----5:R-:W-:Y:S01]  /*4a50*/  LOP3.LUT R4, R103, 0xffffe000, RZ, 0xc0, !PT ;  /* 0xffffe00067047812 */ /* 0x020fe200078ec0ff */
[----:B------:R-:W-:Y:S01]  /*4a60*/  @P4 IMAD.MOV.U32 R5, RZ, RZ, R9 ;  /* 0x000000ffff054224 */ /* 0x000fe200078e0009 */
[----:B------:R-:W-:Y:S01]  /*4a70*/  ISETP.NE.AND P6, PT, R112, RZ, PT ;  /* 0x000000ff7000720c */ /* 0x000fe20003fc5270 */
[----:B------:R-:W-:Y:S02]  /*4a80*/  BSSY B1, `(.L_x_108) ;  /* 0x0000009000017945 */ /* 0x000fe40003800000 */
[----:B------:R-:W-:-:S04]  /*4a90*/  FMUL R4, R4, R91 ;  /* 0x0000005b04047220 */ /* 0x000fc80000400000 */
[----:B------:R-:W-:Y:S01]  /*4aa0*/  FFMA R31, R31, R90, R4 ;  /* 0x0000005a1f1f7223 */ /* 0x000fe20000000004 */
[----:B------:R-:W-:-:S04]  /*4ab0*/  @P4 IMAD.MOV.U32 R4, RZ, RZ, R8 ;  /* 0x000000ffff044224 */ /* 0x000fc800078e0008 */
[----:B------:R-:W-:-:S05]  /*4ac0*/  F2FP.TF32.F32.PACK_B R31, R31 ;  /* 0x0000001fff1f723e */ /* 0x000fca00024050ff */
[----:B------:R4:W-:Y:S01]  /*4ad0*/  @P4 STG.E desc[UR36][R4.64+0x24], R31 ;  /* 0x0000241f04004986 */ /* 0x0009e2000c101924 */
[----:B------:R-:W-:-:S13]  /*4ae0*/  ISETP.GT.AND P4, PT, R3, 0x80, P6 ;  /* 0x000000800300780c */ /* 0x000fda0003784270 */
[----:B----4-:R-:W-:Y:S05]  /*4af0*/  @!P4 BRA `(.L_x_109) ;  /* 0x000000000004c947 */ /* 0x010fea0003800000 */
[----:B------:R4:W5:Y:S02]  /*4b00*/  LDG.E.LTC128B R103, desc[UR36][R58.64+0x40] ;  /* 0x000040243a677981 */ /* 0x000964000c1e1920 */
.L_x_109:
[----:B------:R-:W-:Y:S05]  /*4b10*/  BSYNC B1 ;  /* 0x0000000000017941 */ /* 0x000fea0003800000 */
.L_x_108:
[----:B-----5:R-:W-:Y:S01]  /*4b20*/  LOP3.LUT R4, R103, 0xffffe000, RZ, 0xc0, !PT ;  /* 0xffffe00067047812 */ /* 0x020fe200078ec0ff */
[----:B------:R-:W-:Y:S01]  /*4b30*/  BSSY B1, `(.L_x_110) ;  /* 0x000000b000017945 */ /* 0x000fe20003800000 */
[----:B------:R-:W-:-:S03]  /*4b40*/  ISETP.NE.AND P6, PT, R104, RZ, PT ;  /* 0x000000ff6800720c */ /* 0x000fc60003fc5270 */
[----:B------:R-:W-:Y:S01]  /*4b50*/  FMUL R5, R4, R91 ;  /* 0x0000005b04057220 */ /* 0x000fe20000400000 */
[----:B------:R-:W-:-:S03]  /*4b60*/  @P4 IMAD.MOV.U32 R4, RZ, RZ, R14 ;  /* 0x000000ffff044224 */ /* 0x000fc600078e000e */
[----:B------:R-:W-:Y:S01]  /*4b70*/  FFMA R7, R32, R90, R5 ;  /* 0x0000005a20077223 */ /* 0x000fe20000000005 */
[----:B------:R-:W-:-:S04]  /*4b80*/  @P4 IMAD.MOV.U32 R5, RZ, RZ, R15 ;  /* 0x000000ffff054224 */ /* 0x000fc800078e000f */
[----:B------:R-:W-:-:S05]  /*4b90*/  F2FP.TF32.F32.PACK_B R7, R7 ;  /* 0x00000007ff07723e */ /* 0x000fca00024050ff */
[----:B------:R0:W-:Y:S01]  /*4ba0*/  @P4 STG.E desc[UR36][R4.64+0x40], R7 ;  /* 0x0000400704004986 */ /* 0x0001e2000c101924 */
[----:B------:R-:W-:-:S13]  /*4bb0*/  ISETP.GT.AND P4, PT, R3, 0x80, P6 ;  /* 0x000000800300780c */ /* 0x000fda0003784270 */
[----:B0-----:R-:W-:Y:S05]  /*4bc0*/  @!P4 BRA `(.L_x_111) ;  /* 0x000000000004c947 */ /* 0x001fea0003800000 */
[----:B------:R0:W5:Y:S02]  /*4bd0*/  LDG.E.LTC128B R103, desc[UR36][R58.64+0x44] ;  /* 0x000044243a677981 */ /* 0x000164000c1e1920 */
.L_x_111:
[----:B------:R-:W-:Y:S05]  /*4be0*/  BSYNC B1 ;  /* 0x0000000000017941 */ /* 0x000fea0003800000 */
.L_x_110:
        /* <DEDUP_REMOVED lines=10> */
[----:B0-----:R-:W-:Y:S05]  /*4c90*/  @!P4 BRA `(.L_x_113) ;  /* 0x000000000004c947 */ /* 0x001fea0003800000 */
[----:B------:R0:W5:Y:S02]  /*4ca0*/  LDG.E.LTC128B R103, desc[UR36][R12.64+0x40] ;  /* 0x000040240c677981 */ /* 0x000164000c1e1920 */
.L_x_113:
[----:B------:R-:W-:Y:S05]  /*4cb0*/  BSYNC B1 ;  /* 0x0000000000017941 */ /* 0x000fea0003800000 */
.L_x_112:
[----:B-----5:R-:W-:Y:S01]  /*4cc0*/  LOP3.LUT R4, R103, 0xffffe000, RZ, 0xc0, !PT ;  /* 0xffffe00067047812 */ /* 0x020fe200078ec0ff */
[----:B------:R-:W-:Y:S04]  /*4cd0*/  BSSY B1, `(.L_x_114) ;  /* 0x000000a000017945 */ /* 0x000fe80003800000 */
        /* <DEDUP_REMOVED lines=9> */
.L_x_115:
[----:B------:R-:W-:Y:S05]  /*4d70*/  BSYNC B1 ;  /* 0x0000000000017941 */ /* 0x000fea0003800000 */
.L_x_114:
        /* <DEDUP_REMOVED lines=10> */
[----:B0-----:R-:W-:Y:S05]  /*4e20*/  @!P4 BRA `(.L_x_117) ;  /* 0x000000000004c947 */ /* 0x001fea0003800000 */
[----:B------:R0:W5:Y:S02]  /*4e30*/  LDG.E.LTC128B R103, desc[UR36][R58.64+0x60] ;  /* 0x000060243a677981 */ /* 0x000164000c1e1920 */
.L_x_117:
[----:B------:R-:W-:Y:S05]  /*4e40*/  BSYNC B1 ;  /* 0x0000000000017941 */ /* 0x000fea0003800000 */
.L_x_116:
        /* <DEDUP_REMOVED lines=12> */
.L_x_119:
[----:B------:R-:W-:Y:S05]  /*4f10*/  BSYNC B1 ;  /* 0x0000000000017941 */ /* 0x000fea0003800000 */
.L_x_118:
        /* <DEDUP_REMOVED lines=12> */
.L_x_121:
[----:B------:R-:W-:Y:S05]  /*4fe0*/  BSYNC B1 ;  /* 0x0000000000017941 */ /* 0x000fea0003800000 */
.L_x_120:
        /* <DEDUP_REMOVED lines=11> */
.L_x_123:
[----:B------:R-:W-:Y:S05]  /*50a0*/  BSYNC B1 ;  /* 0x0000000000017941 */ /* 0x000fea0003800000 */
.L_x_122:
        /* <DEDUP_REMOVED lines=12> */
.L_x_125:
[----:B------:R-:W-:Y:S05]  /*5170*/  BSYNC B1 ;  /* 0x0000000000017941 */ /* 0x000fea0003800000 */
.L_x_124:
        /* <DEDUP_REMOVED lines=12> */
.L_x_127:
[----:B------:R-:W-:Y:S05]  /*5240*/  BSYNC B1 ;  /* 0x0000000000017941 */ /* 0x000fea0003800000 */
.L_x_126:
        /* <DEDUP_REMOVED lines=12> */
.L_x_129:
[----:B------:R-:W-:Y:S05]  /*5310*/  BSYNC B1 ;  /* 0x0000000000017941 */ /* 0x000fea0003800000 */
.L_x_128:
        /* <DEDUP_REMOVED lines=11> */
.L_x_131:
[----:B------:R-:W-:Y:S05]  /*53d0*/  BSYNC B1 ;  /* 0x0000000000017941 */ /* 0x000fea0003800000 */
.L_x_130:
        /* <DEDUP_REMOVED lines=12> */
.L_x_133:
[----:B------:R-:W-:Y:S05]  /*54a0*/  BSYNC B1 ;  /* 0x0000000000017941 */ /* 0x000fea0003800000 */
.L_x_132:
        /* <DEDUP_REMOVED lines=11> */
.L_x_135:
[----:B------:R-:W-:Y:S05]  /*5560*/  BSYNC B1 ;  /* 0x0000000000017941 */ /* 0x000fea0003800000 */
.L_x_134:
        /* <DEDUP_REMOVED lines=11> */
.L_x_137:
[----:B------:R-:W-:Y:S05]  /*5620*/  BSYNC B1 ;  /* 0x0000000000017941 */ /* 0x000fea0003800000 */
.L_x_136:
[----:B-----5:R-:W-:Y:S01]  /*5630*/  LOP3.LUT R4, R103, 0xffffe000, RZ, 0xc0, !PT ;  /* 0xffffe00067047812 */ /* 0x020fe200078ec0ff */
[----:B------:R-:W-:Y:S01]  /*5640*/  BSSY B1, `(.L_x_138) ;  /* 0x000000a000017945 */ /* 0x000fe20003800000 */
[----:B------:R-:W-:-:S03]  /*5650*/  ISETP.GT.AND P5, PT, R3, 0x88, P5 ;  /* 0x000000880300780c */ /* 0x000fc60002fa4270 */
[----:B------:R-:W-:Y:S01]  /*5660*/  FMUL R5, R4, R91 ;  /* 0x0000005b04057220 */ /* 0x000fe20000400000 */
[----:B------:R-:W-:-:S03]  /*5670*/  @P4 IMAD.MOV.U32 R4, RZ, RZ, R8 ;  /* 0x000000ffff044224 */ /* 0x000fc600078e0008 */
[----:B------:R-:W-:Y:S01]  /*5680*/  FFMA R7, R46, R90, R5 ;  /* 0x0000005a2e077223 */ /* 0x000fe20000000005 */
[----:B------:R-:W-:-:S04]  /*5690*/  @P4 IMAD.MOV.U32 R5, RZ, RZ, R9 ;  /* 0x000000ffff054224 */ /* 0x000fc800078e0009 */
[----:B------:R-:W-:-:S05]  /*56a0*/  F2FP.TF32.F32.PACK_B R7, R7 ;  /* 0x00000007ff07723e */ /* 0x000fca00024050ff */
[----:B------:R0:W-:Y:S01]  /*56b0*/  @P4 STG.E desc[UR36][R4.64+0xa0], R7 ;  /* 0x0000a00704004986 */ /* 0x0001e2000c101924 */
[----:B------:R-:W-:Y:S05]  /*56c0*/  @!P5 BRA `(.L_x_139) ;  /* 0x000000000004d947 */ /* 0x000fea0003800000 */
[----:B------:R0:W5:Y:S02]  /*56d0*/  LDG.E.LTC128B R103, desc[UR36][R12.64+0xa4] ;  /* 0x0000a4240c677981 */ /* 0x000164000c1e1920 */
.L_x_139:
[----:B------:R-:W-:Y:S05]  /*56e0*/  BSYNC B1 ;  /* 0x0000000000017941 */ /* 0x000fea0003800000 */
.L_x_138:
[----:B0----5:R-:W-:Y:S01]  /*56f0*/  LOP3.LUT R4, R103, 0xffffe000, RZ, 0xc0, !PT ;  /* 0xffffe00067047812 */ /* 0x021fe200078ec0ff */
        /* <DEDUP_REMOVED lines=10> */
.L_x_141:
[----:B------:R-:W-:Y:S05]  /*57a0*/  BSYNC B1 ;  /* 0x0000000000017941 */ /* 0x000fea0003800000 */
.L_x_140:
[----:B0----5:R-:W-:Y:S01]  /*57b0*/  LOP3.LUT R4, R103, 0xffffe000, RZ, 0xc0, !PT ;  /* 0xffffe00067047812 */ /* 0x021fe200078ec0ff */
        /* <DEDUP_REMOVED lines=10> */
.L_x_143:
[----:B------:R-:W-:Y:S05]  /*5860*/  BSYNC B1 ;  /* 0x0000000000017941 */ /* 0x000fea0003800000 */
.L_x_142:
        /* <DEDUP_REMOVED lines=11> */
.L_x_145:
[----:B------:R-:W-:Y:S05]  /*5920*/  BSYNC B1 ;  /* 0x0000000000017941 */ /* 0x000fea0003800000 */
.L_x_144:
        /* <DEDUP_REMOVED lines=11> */
.L_x_147:
[----:B------:R-:W-:Y:S05]  /*59e0*/  BSYNC B1 ;  /* 0x0000000000017941 */ /* 0x000fea0003800000 */
.L_x_146:
        /* <DEDUP_REMOVED lines=11> */
.L_x_149:
[----:B------:R-:W-:Y:S05]  /*5aa0*/  BSYNC B1 ;  /* 0x0000000000017941 */ /* 0x000fea0003800000 */
.L_x_148:
        /* <DEDUP_REMOVED lines=11> */
.L_x_151:
[----:B------:R-:W-:Y:S05]  /*5b60*/  BSYNC B1 ;  /* 0x0000000000017941 */ /* 0x000fea0003800000 */
.L_x_150:
[----:B0----5:R-:W-:Y:S01]  /*5b70*/  LOP3.LUT R4, R103, 0xffffe000, RZ, 0xc0, !PT ;  /* 0xffffe00067047812 */ /* 0x021fe200078ec0ff */
        /* <DEDUP_REMOVED lines=8> */
.L_x_153:
[----:B------:R-:W-:Y:S05]  /*5c00*/  BSYNC B1 ;  /* 0x0000000000017941 */ /* 0x000fea0003800000 */
.L_x_152:
        /* <DEDUP_REMOVED lines=11> */
.L_x_155:
[----:B------:R-:W-:Y:S05]  /*5cc0*/  BSYNC B1 ;  /* 0x0000000000017941 */ /* 0x000fea0003800000 */
.L_x_154:
[----:B------:R-:W-:Y:S05]  /*5cd0*/  @!P0 BRA `(.L_x_156) ;  /* 0x00000014008c8947 */ /* 0x000fea0003800000 */
[----:B0----5:R-:W-:-:S05]  /*5ce0*/  LOP3.LUT R4, R103, 0xffffe000, RZ, 0xc0, !PT ;  /* 0xffffe00067047812 */ /* 0x021fca00078ec0ff */
[----:B------:R-:W-:-:S04]  /*5cf0*/  FMUL R4, R4, R91 ;  /* 0x0000005b04047220 */ /* 0x000fc80000400000 */
[----:B------:R-:W-:-:S05]  /*5d00*/  FFMA R55, R55, R90, R4 ;  /* 0x0000005a37377223 */ /* 0x000fca0000000004 */
[----:B------:R-:W-:-:S05]  /*5d10*/  F2FP.TF32.F32.PACK_B R55, R55 ;  /* 0x00000037ff37723e */ /* 0x000fca00024050ff */
[----:B------:R0:W-:Y:S01]  /*5d20*/  STG.E desc[UR36][R8.64+0xe4], R55 ;  /* 0x0000e43708007986 */ /* 0x0001e2000c101924 */
[----:B------:R-:W-:Y:S05]  /*5d30*/  BRA `(.L_x_156) ;  /* 0x0000001400747947 */ /* 0x000fea0003800000 */
.L_x_33:
[----:B------:R-:W-:Y:S01]  /*5d40*/  ULDC.64 UR4, c[0x0][0x5c0] ;  /* 0x0001700000047ab9 */ /* 0x000fe20000000a00 */
[-C--:B------:R-:W-:Y:S01]  /*5d50*/  FMUL R5, R56, R90.reuse ;  /* 0x0000005a38057220 */ /* 0x080fe20000400000 */
[----:B------:R-:W-:Y:S01]  /*5d60*/  ISETP.GT.AND P4, PT, R4, 0x1, PT ;  /* 0x000000010400780c */ /* 0x000fe20003f84270 */
[-C--:B------:R-:W-:Y:S01]  /*5d70*/  FMUL R57, R57, R90.reuse ;  /* 0x0000005a39397220 */ /* 0x080fe20000400000 */
[----:B------:R-:W-:Y:S01]  /*5d80*/  LEA R8, P2, R114, UR4, 0x2 ;  /* 0x0000000472087c11 */ /* 0x000fe2000f8410ff */
[----:B------:R-:W-:Y:S01]  /*5d90*/  IMAD.SHL.U32 R15, R92, 0x4, RZ ;  /* 0x000000045c0f7824 */ /* 0x000fe200078e00ff */
[----:B------:R-:W-:Y:S01]  /*5da0*/  ISETP.GT.AND P1, PT, R3, RZ, P4 ;  /* 0x000000ff0300720c */ /* 0x000fe20002724270 */
[----:B------:R-:W-:Y:S01]  /*5db0*/  IMAD.SHL.U32 R103, R93, 0x4, RZ ;  /* 0x000000045d677824 */ /* 0x000fe200078e00ff */
[----:B------:R-:W-:Y:S01]  /*5dc0*/  LEA.HI.X R9, R114, UR5, R117, 0x2, P2 ;  /* 0x0000000572097c11 */ /* 0x000fe200090f1475 */
[-C--:B------:R-:W-:Y:S01]  /*5dd0*/  FMUL R59, R59, R90.reuse ;  /* 0x0000005a3b3b7220 */ /* 0x080fe20000400000 */
[----:B------:R-:W-:Y:S01]  /*5de0*/  F2FP.TF32.F32.PACK_B R5, R5 ;  /* 0x00000005ff05723e */ /* 0x000fe200024050ff */
[-C--:B------:R-:W-:Y:S01]  /*5df0*/  FMUL R13, R58, R90.reuse ;  /* 0x0000005a3a0d7220 */ /* 0x080fe20000400000 */
[----:B------:R-:W-:Y:S01]  /*5e00*/  F2FP.TF32.F32.PACK_B R57, R57 ;  /* 0x00000039ff39723e */ /* 0x000fe200024050ff */
[-C--:B------:R-:W-:Y:S01]  /*5e10*/  FMUL R61, R61, R90.reuse ;  /* 0x0000005a3d3d7220 */ /* 0x080fe20000400000 */
[----:B------:R-:W-:Y:S01]  /*5e20*/  SHF.L.U64.HI R7, R92, 0x2, R95 ;  /* 0x000000025c077819 */ /* 0x000fe2000001025f */
[----:B------:R0:W-:Y:S01]  /*5e30*/  @P0 STG.E desc[UR36][R8.64], R5 ;  /* 0x0000000508000986 */ /* 0x0001e2000c101924 */
[----:B------:R-:W-:Y:S01]  /*5e40*/  ISETP.GT.AND P0, PT, R3, 0x8, P4 ;  /* 0x000000080300780c */ /* 0x000fe20002704270 */
[----:B------:R-:W-:Y:S01]  /*5e50*/  FMUL R63, R63, R90 ;  /* 0x0000005a3f3f7220 */ /* 0x000fe20000400000 */
[----:B------:R-:W-:Y:S01]  /*5e60*/  IADD3 R10, P2, R15, R8, RZ ;  /* 0x000000080f0a7210 */ /* 0x000fe20007f5e0ff */
[----:B------:R-:W-:Y:S01]  /*5e70*/  @P1 STG.E desc[UR36][R8.64+0x4], R57 ;  /* 0x0000043908001986 */ /* 0x000fe2000c101924 */
[----:B------:R-:W-:Y:S01]  /*5e80*/  SHF.L.U64.HI R23, R93, 0x2, R94 ;  /* 0x000000025d177819 */ /* 0x000fe2000001025e */
[----:B------:R-:W-:Y:S01]  /*5e90*/  FMUL R65, R65, R90 ;  /* 0x0000005a41417220 */ /* 0x000fe20000400000 */
[----:B------:R-:W-:Y:S01]  /*5ea0*/  F2FP.TF32.F32.PACK_B R59, R59 ;  /* 0x0000003bff3b723e */ /* 0x000fe200024050ff */
[----:B------:R-:W-:Y:S01]  /*5eb0*/  IMAD.X R11, R7, 0x1, R9, P2 ;  /* 0x00000001070b7824 */ /* 0x000fe200010e0609 */
[----:B------:R-:W-:Y:S01]  /*5ec0*/  IADD3 R6, P1, P2, R103, R8, R15 ;  /* 0x0000000867067210 */ /* 0x000fe20007a3e00f */
[-C--:B------:R-:W-:Y:S01]  /*5ed0*/  FMUL R67, R67, R90.reuse ;  /* 0x0000005a43437220 */ /* 0x080fe20000400000 */
[----:B------:R-:W-:Y:S01]  /*5ee0*/  ISETP.GT.AND P5, PT, R4, 0x8, PT ;  /* 0x000000080400780c */ /* 0x000fe20003fa4270 */
[-C--:B0-----:R-:W-:Y:S01]  /*5ef0*/  FMUL R5, R60, R90.reuse ;  /* 0x0000005a3c057220 */ /* 0x081fe20000400000 */
[C---:B------:R-:W-:Y:S01]  /*5f00*/  ISETP.GT.AND P4, PT, R4.reuse, 0x9, PT ;  /* 0x000000090400780c */ /* 0x040fe20003f84270 */
[----:B------:R-:W-:Y:S01]  /*5f10*/  @P0 STG.E desc[UR36][R10.64+0x4], R59 ;  /* 0x0000043b0a000986 */ /* 0x000fe2000c101924 */
[----:B------:R-:W-:Y:S01]  /*5f20*/  ISETP.GT.AND P3, PT, R3, 0x8, P6 ;  /* 0x000000080300780c */ /* 0x000fe20003764270 */
[-C--:B------:R-:W-:Y:S01]  /*5f30*/  FMUL R69, R69, R90.reuse ;  /* 0x0000005a45457220 */ /* 0x080fe20000400000 */
[----:B------:R-:W-:Y:S01]  /*5f40*/  IADD3.X R7, R23, R9, R7, P1, P2 ;  /* 0x0000000917077210 */ /* 0x000fe20000fe4407 */
[-C--:B------:R-:W-:Y:S01]  /*5f50*/  FMUL R71, R71, R90.reuse ;  /* 0x0000005a47477220 */ /* 0x080fe20000400000 */
[----:B------:R-:W-:Y:S01]  /*5f60*/  ISETP.GT.AND P1, PT, R3, RZ, P5 ;  /* 0x000000ff0300720c */ /* 0x000fe20002f24270 */
[-C--:B------:R-:W-:Y:S01]  /*5f70*/  FMUL R73, R73, R90.reuse ;  /* 0x0000005a49497220 */ /* 0x080fe20000400000 */
[----:B------:R-:W-:Y:S01]  /*5f80*/  ISETP.GT.AND P0, PT, R3, RZ, P4 ;  /* 0x000000ff0300720c */ /* 0x000fe20002704270 */
[-C--:B------:R-:W-:Y:S01]  /*5f90*/  FMUL R75, R75, R90.reuse ;  /* 0x0000005a4b4b7220 */ /* 0x080fe20000400000 */
[----:B------:R-:W-:Y:S01]  /*5fa0*/  F2FP.TF32.F32.PACK_B R13, R13 ;  /* 0x0000000dff0d723e */ /* 0x000fe200024050ff */
[-C--:B------:R-:W-:Y:S01]  /*5fb0*/  FMUL R77, R77, R90.reuse ;  /* 0x0000005a4d4d7220 */ /* 0x080fe20000400000 */
[----:B------:R-:W-:Y:S01]  /*5fc0*/  F2FP.TF32.F32.PACK_B R5, R5 ;  /* 0x00000005ff05723e */ /* 0x000fe200024050ff */
[-C--:B------:R-:W-:Y:S01]  /*5fd0*/  FMUL R79, R79, R90.reuse ;  /* 0x0000005a4f4f7220 */ /* 0x080fe20000400000 */
[----:B------:R-:W-:Y:S01]  /*5fe0*/  F2FP.TF32.F32.PACK_B R61, R61 ;  /* 0x0000003dff3d723e */ /* 0x000fe200024050ff */
[----:B------:R0:W-:Y:S01]  /*5ff0*/  @P3 STG.E desc[UR36][R10.64], R13 ;  /* 0x0000000d0a003986 */ /* 0x0001e2000c101924 */
[----:B------:R-:W-:Y:S01]  /*6000*/  F2FP.TF32.F32.PACK_B R63, R63 ;  /* 0x0000003fff3f723e */ /* 0x000fe200024050ff */
[-C--:B------:R-:W-:Y:S01]  /*6010*/  FMUL R81, R81, R90.reuse ;  /* 0x0000005a51517220 */ /* 0x080fe20000400000 */
[C---:B------:R-:W-:Y:S01]  /*6020*/  ISETP.GT.AND P3, PT, R4.reuse, 0x10, PT ;  /* 0x000000100400780c */ /* 0x040fe20003f64270 */
[----:B------:R1:W-:Y:S01]  /*6030*/  @P1 STG.E desc[UR36][R8.64+0x20], R5 ;  /* 0x0000200508001986 */ /* 0x0003e2000c101924 */
[----:B------:R-:W-:Y:S01]  /*6040*/  ISETP.GT.AND P1, PT, R3, 0x8, P5 ;  /* 0x000000080300780c */ /* 0x000fe20002f24270 */
[-C--:B------:R-:W-:Y:S01]  /*6050*/  FMUL R83, R83, R90.reuse ;  /* 0x0000005a53537220 */ /* 0x080fe20000400000 */
[----:B------:R-:W-:Y:S01]  /*6060*/  ISETP.GT.AND P2, PT, R4, 0x11, PT ;  /* 0x000000110400780c */ /* 0x000fe20003f44270 */
[----:B------:R-:W-:Y:S01]  /*6070*/  @P0 STG.E desc[UR36][R8.64+0x24], R61 ;  /* 0x0000243d08000986 */ /* 0x000fe2000c101924 */
[----:B------:R-:W-:Y:S01]  /*6080*/  ISETP.GT.AND P0, PT, R3, 0x8, P4 ;  /* 0x000000080300780c */ /* 0x000fe20002704270 */
[-C--:B------:R-:W-:Y:S01]  /*6090*/  FMUL R85, R85, R90.reuse ;  /* 0x0000005a55557220 */ /* 0x080fe20000400000 */
[----:B------:R-:W-:Y:S01]  /*60a0*/  F2FP.TF32.F32.PACK_B R65, R65 ;  /* 0x00000041ff41723e */ /* 0x000fe200024050ff */
[-C--:B0-----:R-:W-:Y:S01]  /*60b0*/  FMUL R13, R62, R90.reuse ;  /* 0x0000005a3e0d7220 */ /* 0x081fe20000400000 */
[----:B------:R-:W-:Y:S01]  /*60c0*/  F2FP.TF32.F32.PACK_B R67, R67 ;  /* 0x00000043ff43723e */ /* 0x000fe200024050ff */
[-C--:B------:R-:W-:Y:S01]  /*60d0*/  FMUL R87, R87, R90.reuse ;  /* 0x0000005a57577220 */ /* 0x080fe20000400000 */
[----:B------:R-:W-:Y:S01]  /*60e0*/  F2FP.TF32.F32.PACK_B R69, R69 ;  /* 0x00000045ff45723e */ /* 0x000fe200024050ff */
[-C--:B-1----:R-:W-:Y:S01]  /*60f0*/  FMUL R5, R64, R90.reuse ;  /* 0x0000005a40057220 */ /* 0x082fe20000400000 */
[----:B------:R-:W-:Y:S01]  /*6100*/  F2FP.TF32.F32.PACK_B R13, R13 ;  /* 0x0000000dff0d723e */ /* 0x000fe200024050ff */
[-C--:B------:R-:W-:Y:S01]  /*6110*/  FMUL R25, R25, R90.reuse ;  /* 0x0000005a19197220 */ /* 0x080fe20000400000 */
[----:B------:R-:W-:Y:S01]  /*6120*/  F2FP.TF32.F32.PACK_B R71, R71 ;  /* 0x00000047ff47723e */ /* 0x000fe200024050ff */
[-C--:B------:R-:W-:Y:S01]  /*6130*/  FMUL R27, R27, R90.reuse ;  /* 0x0000005a1b1b7220 */ /* 0x080fe20000400000 */
[----:B------:R-:W-:Y:S01]  /*6140*/  F2FP.TF32.F32.PACK_B R5, R5 ;  /* 0x00000005ff05723e */ /* 0x000fe200024050ff */
[----:B------:R-:W-:Y:S01]  /*6150*/  @P0 STG.E desc[UR36][R10.64+0x24], R63 ;  /* 0x0000243f0a000986 */ /* 0x000fe2000c101924 */
[----:B------:R-:W-:Y:S01]  /*6160*/  ISETP.GT.AND P0, PT, R3, RZ, P3 ;  /* 0x000000ff0300720c */ /* 0x000fe20001f04270 */
[-C--:B------:R-:W-:Y:S01]  /*6170*/  FMUL R29, R29, R90.reuse ;  /* 0x0000005a1d1d7220 */ /* 0x080fe20000400000 */
[----:B------:R-:W-:Y:S01]  /*6180*/  F2FP.TF32.F32.PACK_B R73, R73 ;  /* 0x00000049ff49723e */ /* 0x000fe200024050ff */
[----:B------:R0:W-:Y:S01]  /*6190*/  @P1 STG.E desc[UR36][R10.64+0x20], R13 ;  /* 0x0000200d0a001986 */ /* 0x0001e2000c101924 */
[C---:B------:R-:W-:Y:S01]  /*61a0*/  ISETP.GT.AND P1, PT, R4.reuse, 0x19, PT ;  /* 0x000000190400780c */ /* 0x040fe20003f24270 */
[-C--:B------:R-:W-:Y:S01]  /*61b0*/  FMUL R31, R31, R90.reuse ;  /* 0x0000005a1f1f7220 */ /* 0x080fe20000400000 */
[----:B------:R-:W-:Y:S01]  /*61c0*/  F2FP.TF32.F32.PACK_B R75, R75 ;  /* 0x0000004bff4b723e */ /* 0x000fe200024050ff */
[-C--:B------:R-:W-:Y:S01]  /*61d0*/  FMUL R33, R33, R90.reuse ;  /* 0x0000005a21217220 */ /* 0x080fe20000400000 */
[C---:B------:R-:W-:Y:S01]  /*61e0*/  ISETP.GT.AND P5, PT, R4.reuse, 0x28, PT ;  /* 0x000000280400780c */ /* 0x040fe20003fa4270 */
[-C--:B------:R-:W-:Y:S01]  /*61f0*/  FMUL R35, R35, R90.reuse ;  /* 0x0000005a23237220 */ /* 0x080fe20000400000 */
[----:B------:R-:W-:Y:S01]  /*6200*/  ISETP.GT.AND P4, PT, R4, 0x29, PT ;  /* 0x000000290400780c */ /* 0x000fe20003f84270 */
[-C--:B------:R-:W-:Y:S01]  /*6210*/  FMUL R37, R37, R90.reuse ;  /* 0x0000005a25257220 */ /* 0x080fe20000400000 */
[----:B------:R-:W-:Y:S01]  /*6220*/  F2FP.TF32.F32.PACK_B R77, R77 ;  /* 0x0000004dff4d723e */ /* 0x000fe200024050ff */
[----:B------:R1:W-:Y:S01]  /*6230*/  @P0 STG.E desc[UR36][R8.64+0x40], R5 ;  /* 0x0000400508000986 */ /* 0x0003e2000c101924 */
[----:B------:R-:W-:Y:S01]  /*6240*/  ISETP.GT.AND P0, PT, R3, RZ, P2 ;  /* 0x000000ff0300720c */ /* 0x000fe20001704270 */
[-C--:B0-----:R-:W-:Y:S01]  /*6250*/  FMUL R13, R66, R90.reuse ;  /* 0x0000005a420d7220 */ /* 0x081fe20000400000 */
[----:B------:R-:W-:Y:S01]  /*6260*/  F2FP.TF32.F32.PACK_B R79, R79 ;  /* 0x0000004fff4f723e */ /* 0x000fe200024050ff */
[-C--:B------:R-:W-:Y:S01]  /*6270*/  FMUL R39, R39, R90.reuse ;  /* 0x0000005a27277220 */ /* 0x080fe20000400000 */
[----:B------:R-:W-:Y:S01]  /*6280*/  F2FP.TF32.F32.PACK_B R81, R81 ;  /* 0x00000051ff51723e */ /* 0x000fe200024050ff */
[-C--:B------:R-:W-:Y:S01]  /*6290*/  FMUL R41, R41, R90.reuse ;  /* 0x0000005a29297220 */ /* 0x080fe20000400000 */
[----:B------:R-:W-:Y:S01]  /*62a0*/  F2FP.TF32.F32.PACK_B R13, R13 ;  /* 0x0000000dff0d723e */ /* 0x000fe200024050ff */
[-C--:B------:R-:W-:Y:S01]  /*62b0*/  FMUL R43, R43, R90.reuse ;  /* 0x0000005a2b2b7220 */ /* 0x080fe20000400000 */
[----:B------:R-:W-:Y:S01]  /*62c0*/  F2FP.TF32.F32.PACK_B R83, R83 ;  /* 0x00000053ff53723e */ /* 0x000fe200024050ff */
[-C--:B------:R-:W-:Y:S01]  /*62d0*/  FMUL R45, R45, R90.reuse ;  /* 0x0000005a2d2d7220 */ /* 0x080fe20000400000 */
[----:B------:R-:W-:Y:S01]  /*62e0*/  P2R R57, PR, RZ, 0x20 ;  /* 0x00000020ff397803 */ /* 0x000fe20000000000 */
[-C--:B-1----:R-:W-:Y:S01]  /*62f0*/  FMUL R5, R68, R90.reuse ;  /* 0x0000005a44057220 */ /* 0x082fe20000400000 */
[----:B------:R-:W-:Y:S01]  /*6300*/  P2R R56, PR, RZ, 0x10 ;  /* 0x00000010ff387803 */ /* 0x000fe20000000000 */
[----:B------:R-:W-:Y:S01]  /*6310*/  @P0 STG.E desc[UR36][R8.64+0x44], R65 ;  /* 0x0000444108000986 */ /* 0x000fe2000c101924 */
[----:B------:R-:W-:Y:S01]  /*6320*/  ISETP.GT.AND P0, PT, R3, 0x8, P3 ;  /* 0x000000080300780c */ /* 0x000fe20001f04270 */
[-C--:B------:R-:W-:Y:S01]  /*6330*/  FMUL R47, R47, R90.reuse ;  /* 0x0000005a2f2f7220 */ /* 0x080fe20000400000 */
[----:B------:R-:W-:Y:S01]  /*6340*/  F2FP.TF32.F32.PACK_B R5, R5 ;  /* 0x00000005ff05723e */ /* 0x000fe200024050ff */
[-C--:B------:R-:W-:Y:S01]  /*6350*/  FMUL R49, R49, R90.reuse ;  /* 0x0000005a31317220 */ /* 0x080fe20000400000 */
[----:B------:R-:W-:Y:S01]  /*6360*/  ISETP.GT.AND P3, PT, R4, 0x30, PT ;  /* 0x000000300400780c */ /* 0x000fe20003f64270 */
[-C--:B------:R-:W-:Y:S01]  /*6370*/  FMUL R51, R51, R90.reuse ;  /* 0x0000005a33337220 */ /* 0x080fe20000400000 */
[----:B------:R-:W-:Y:S01]  /*6380*/  F2FP.TF32.F32.PACK_B R85, R85 ;  /* 0x00000055ff55723e */ /* 0x000fe200024050ff */
[-C--:B------:R-:W-:Y:S01]  /*6390*/  FMUL R53, R53, R90.reuse ;  /* 0x0000005a35357220 */ /* 0x080fe20000400000 */
[----:B------:R-:W-:Y:S01]  /*63a0*/  F2FP.TF32.F32.PACK_B R87, R87 ;  /* 0x00000057ff57723e */ /* 0x000fe200024050ff */
[----:B------:R-:W-:Y:S01]  /*63b0*/  FMUL R55, R55, R90 ;  /* 0x0000005a37377220 */ /* 0x000fe20000400000 */
[----:B------:R-:W-:-:S02]  /*63c0*/  F2FP.TF32.F32.PACK_B R25, R25 ;  /* 0x00000019ff19723e */ /* 0x000fc400024050ff */
[----:B------:R-:W-:Y:S01]  /*63d0*/  F2FP.TF32.F32.PACK_B R27, R27 ;  /* 0x0000001bff1b723e */ /* 0x000fe200024050ff */
[----:B------:R0:W-:Y:S01]  /*63e0*/  @P0 STG.E desc[UR36][R10.64+0x40], R13 ;  /* 0x0000400d0a000986 */ /* 0x0001e2000c101924 */
[----:B------:R-:W-:Y:S02]  /*63f0*/  ISETP.GT.AND P0, PT, R3, 0x8, P2 ;  /* 0x000000080300780c */ /* 0x000fe40001704270 */
[----:B------:R-:W-:Y:S02]  /*6400*/  ISETP.GT.AND P2, PT, R4, 0x18, PT ;  /* 0x000000180400780c */ /* 0x000fe40003f44270 */
[----:B------:R-:W-:Y:S02]  /*6410*/  F2FP.TF32.F32.PACK_B R29, R29 ;  /* 0x0000001dff1d723e */ /* 0x000fe400024050ff */
[----:B------:R-:W-:Y:S02]  /*6420*/  F2FP.TF32.F32.PACK_B R31, R31 ;  /* 0x0000001fff1f723e */ /* 0x000fe400024050ff */
[----:B------:R-:W-:-:S02]  /*6430*/  F2FP.TF32.F32.PACK_B R33, R33 ;  /* 0x00000021ff21723e */ /* 0x000fc400024050ff */
[----:B------:R-:W-:Y:S01]  /*6440*/  F2FP.TF32.F32.PACK_B R35, R35 ;  /* 0x00000023ff23723e */ /* 0x000fe200024050ff */
[----:B0-----:R-:W-:Y:S01]  /*6450*/  FMUL R13, R70, R90 ;  /* 0x0000005a460d7220 */ /* 0x001fe20000400000 */
[----:B------:R-:W-:Y:S01]  /*6460*/  F2FP.TF32.F32.PACK_B R37, R37 ;  /* 0x00000025ff25723e */ /* 0x000fe200024050ff */
[----:B------:R-:W-:Y:S01]  /*6470*/  @P0 STG.E desc[UR36][R10.64+0x44], R67 ;  /* 0x000044430a000986 */ /* 0x000fe2000c101924 */
[----:B------:R-:W-:Y:S02]  /*6480*/  ISETP.GT.AND P0, PT, R3, RZ, P2 ;  /* 0x000000ff0300720c */ /* 0x000fe40001704270 */
[----:B------:R-:W-:Y:S02]  /*6490*/  F2FP.TF32.F32.PACK_B R13, R13 ;  /* 0x0000000dff0d723e */ /* 0x000fe400024050ff */
[----:B------:R-:W-:Y:S02]  /*64a0*/  F2FP.TF32.F32.PACK_B R39, R39 ;  /* 0x00000027ff27723e */ /* 0x000fe400024050ff */
[----:B------:R-:W-:-:S02]  /*64b0*/  F2FP.TF32.F32.PACK_B R41, R41 ;  /* 0x00000029ff29723e */ /* 0x000fc400024050ff */
[----:B------:R-:W-:Y:S02]  /*64c0*/  F2FP.TF32.F32.PACK_B R43, R43 ;  /* 0x0000002bff2b723e */ /* 0x000fe400024050ff */
[----:B------:R-:W-:Y:S02]  /*64d0*/  F2FP.TF32.F32.PACK_B R45, R45 ;  /* 0x0000002dff2d723e */ /* 0x000fe400024050ff */
[----:B------:R-:W-:Y:S01]  /*64e0*/  F2FP.TF32.F32.PACK_B R47, R47 ;  /* 0x0000002fff2f723e */ /* 0x000fe200024050ff */
[----:B------:R0:W-:Y:S01]  /*64f0*/  @P0 STG.E desc[UR36][R8.64+0x60], R5 ;  /* 0x0000600508000986 */ /* 0x0001e2000c101924 */
[----:B------:R-:W-:Y:S02]  /*6500*/  ISETP.GT.AND P0, PT, R3, RZ, P1 ;  /* 0x000000ff0300720c */ /* 0x000fe40000f04270 */
[----:B------:R-:W-:Y:S02]  /*6510*/  F2FP.TF32.F32.PACK_B R49, R49 ;  /* 0x00000031ff31723e */ /* 0x000fe400024050ff */
[----:B------:R-:W-:-:S02]  /*6520*/  F2FP.TF32.F32.PACK_B R51, R51 ;  /* 0x00000033ff33723e */ /* 0x000fc400024050ff */
[----:B------:R-:W-:Y:S02]  /*6530*/  F2FP.TF32.F32.PACK_B R53, R53 ;  /* 0x00000035ff35723e */ /* 0x000fe400024050ff */
[----:B------:R-:W-:Y:S01]  /*6540*/  F2FP.TF32.F32.PACK_B R55, R55 ;  /* 0x00000037ff37723e */ /* 0x000fe200024050ff */
[----:B0-----:R-:W-:-:S04]  /*6550*/  FMUL R5, R72, R90 ;  /* 0x0000005a48057220 */ /* 0x001fc80000400000 */
[----:B------:R-:W-:Y:S01]  /*6560*/  @P0 STG.E desc[UR36][R8.64+0x64], R69 ;  /* 0x0000644508000986 */ /* 0x000fe2000c101924 */
[----:B------:R-:W-:Y:S02]  /*6570*/  ISETP.GT.AND P0, PT, R3, 0x8, P2 ;  /* 0x000000080300780c */ /* 0x000fe40001704270 */
[----:B------:R-:W-:Y:S02]  /*6580*/  ISETP.GT.AND P2, PT, R4, 0x20, PT ;  /* 0x000000200400780c */ /* 0x000fe40003f44270 */
[----:B------:R-:W-:-:S09]  /*6590*/  F2FP.TF32.F32.PACK_B R5, R5 ;  /* 0x00000005ff05723e */ /* 0x000fd200024050ff */
[----:B------:R0:W-:Y:S01]  /*65a0*/  @P0 STG.E desc[UR36][R10.64+0x60], R13 ;  /* 0x0000600d0a000986 */ /* 0x0001e2000c101924 */
[----:B------:R-:W-:Y:S02]  /*65b0*/  ISETP.GT.AND P0, PT, R3, 0x8, P1 ;  /* 0x000000080300780c */ /* 0x000fe40000f04270 */
[----:B------:R-:W-:Y:S01]  /*65c0*/  ISETP.GT.AND P1, PT, R4, 0x21, PT ;  /* 0x000000210400780c */ /* 0x000fe20003f24270 */
[----:B0-----:R-:W-:-:S10]  /*65d0*/  FMUL R13, R74, R90 ;  /* 0x0000005a4a0d7220 */ /* 0x001fd40000400000 */
[----:B------:R-:W-:Y:S01]  /*65e0*/  @P0 STG.E desc[UR36][R10.64+0x64], R71 ;  /* 0x000064470a000986 */ /* 0x000fe2000c101924 */
[----:B------:R-:W-:Y:S02]  /*65f0*/  ISETP.GT.AND P0, PT, R3, RZ, P2 ;  /* 0x000000ff0300720c */ /* 0x000fe40001704270 */
[----:B------:R-:W-:-:S11]  /*6600*/  F2FP.TF32.F32.PACK_B R13, R13 ;  /* 0x0000000dff0d723e */ /* 0x000fd600024050ff */
[----:B------:R0:W-:Y:S01]  /*6610*/  @P0 STG.E desc[UR36][R8.64+0x80], R5 ;  /* 0x0000800508000986 */ /* 0x0001e2000c101924 */
[----:B------:R-:W-:Y:S01]  /*6620*/  ISETP.GT.AND P0, PT, R3, RZ, P1 ;  /* 0x000000ff0300720c */ /* 0x000fe20000f04270 */
[----:B0-----:R-:W-:-:S12]  /*6630*/  FMUL R5, R76, R90 ;  /* 0x0000005a4c057220 */ /* 0x001fd80000400000 */
[----:B------:R-:W-:Y:S01]  /*6640*/  @P0 STG.E desc[UR36][R8.64+0x84], R73 ;  /* 0x0000844908000986 */ /* 0x000fe2000c101924 */
[----:B------:R-:W-:Y:S02]  /*6650*/  ISETP.GT.AND P0, PT, R3, 0x8, P2 ;  /* 0x000000080300780c */ /* 0x000fe40001704270 */
[----:B------:R-:W-:Y:S02]  /*6660*/  F2FP.TF32.F32.PACK_B R5, R5 ;  /* 0x00000005ff05723e */ /* 0x000fe400024050ff */
[----:B------:R-:W-:-:S09]  /*6670*/  ISETP.GT.AND P2, PT, R4, 0x38, PT ;  /* 0x000000380400780c */ /* 0x000fd20003f44270 */
[----:B------:R0:W-:Y:S01]  /*6680*/  @P0 STG.E desc[UR36][R10.64+0x80], R13 ;  /* 0x0000800d0a000986 */ /* 0x0001e2000c101924 */
[----:B------:R-:W-:Y:S01]  /*6690*/  ISETP.GT.AND P0, PT, R3, 0x8, P1 ;  /* 0x000000080300780c */ /* 0x000fe20000f04270 */
[----:B0-----:R-:W-:-:S12]  /*66a0*/  FMUL R13, R78, R90 ;  /* 0x0000005a4e0d7220 */ /* 0x001fd80000400000 */
        /* <DEDUP_REMOVED lines=8> */
[----:B------:R-:W-:-:S11]  /*6730*/  F2FP.TF32.F32.PACK_B R5, R5 ;  /* 0x00000005ff05723e */ /* 0x000fd600024050ff */
[----:B------:R0:W-:Y:S01]  /*6740*/  @P0 STG.E desc[UR36][R10.64+0xa0], R13 ;  /* 0x0000a00d0a000986 */ /* 0x0001e2000c101924 */
[C---:B------:R-:W-:Y:S02]  /*6750*/  ISETP.GT.AND P0, PT, R3.reuse, 0x8, P4 ;  /* 0x000000080300780c */ /* 0x040fe40002704270 */
[----:B------:R-:W-:Y:S01]  /*6760*/  ISETP.GT.AND P4, PT, R3, 0x8, P2 ;  /* 0x000000080300780c */ /* 0x000fe20001784270 */
[----:B0-----:R-:W-:-:S10]  /*6770*/  FMUL R13, R82, R90 ;  /* 0x0000005a520d7220 */ /* 0x001fd40000400000 */
[----:B------:R-:W-:Y:S01]  /*6780*/  @P0 STG.E desc[UR36][R10.64+0xa4], R79 ;  /* 0x0000a44f0a000986 */ /* 0x000fe2000c101924 */
[----:B------:R-:W-:Y:S02]  /*6790*/  ISETP.GT.AND P0, PT, R3, RZ, P3 ;  /* 0x000000ff0300720c */ /* 0x000fe40001f04270 */
[----:B------:R-:W-:-:S11]  /*67a0*/  F2FP.TF32.F32.PACK_B R13, R13 ;  /* 0x0000000dff0d723e */ /* 0x000fd600024050ff */
[----:B------:R0:W-:Y:S01]  /*67b0*/  @P0 STG.E desc[UR36][R8.64+0xc0], R5 ;  /* 0x0000c00508000986 */ /* 0x0001e2000c101924 */
[----:B------:R-:W-:-:S04]  /*67c0*/  ISETP.GT.AND P0, PT, R4, 0x31, PT ;  /* 0x000000310400780c */ /* 0x000fc80003f04270 */
[----:B------:R-:W-:Y:S01]  /*67d0*/  ISETP.GT.AND P1, PT, R3, RZ, P0 ;  /* 0x000000ff0300720c */ /* 0x000fe20000724270 */
[----:B0-----:R-:W-:-:S05]  /*67e0*/  FMUL R5, R84, R90 ;  /* 0x0000005a54057220 */ /* 0x001fca0000400000 */
[----:B------:R-:W-:-:S07]  /*67f0*/  F2FP.TF32.F32.PACK_B R5, R5 ;  /* 0x00000005ff05723e */ /* 0x000fce00024050ff */
[----:B------:R-:W-:Y:S01]  /*6800*/  @P1 STG.E desc[UR36][R8.64+0xc4], R81 ;  /* 0x0000c45108001986 */ /* 0x000fe2000c101924 */
[----:B------:R-:W-:-:S13]  /*6810*/  ISETP.GT.AND P1, PT, R3, 0x8, P3 ;  /* 0x000000080300780c */ /* 0x000fda0001f24270 */
[----:B------:R0:W-:Y:S01]  /*6820*/  @P1 STG.E desc[UR36][R10.64+0xc0], R13 ;  /* 0x0000c00d0a001986 */ /* 0x0001e2000c101924 */
[----:B------:R-:W-:-:S13]  /*6830*/  ISETP.GT.AND P1, PT, R3, 0x8, P0 ;  /* 0x000000080300780c */ /* 0x000fda0000724270 */
[----:B------:R-:W-:Y:S01]  /*6840*/  @P1 STG.E desc[UR36][R10.64+0xc4], R83 ;  /* 0x0000c4530a001986 */ /* 0x000fe2000c101924 */
[----:B------:R-:W-:-:S05]  /*6850*/  IADD3 R14, P1, R103, R10, RZ ;  /* 0x0000000a670e7210 */ /* 0x000fca0007f3e0ff */
[----:B------:R-:W-:Y:S01]  /*6860*/  IMAD.X R15, R23, 0x1, R11, P1 ;  /* 0x00000001170f7824 */ /* 0x000fe200008e060b */
[----:B------:R-:W-:-:S13]  /*6870*/  ISETP.GT.AND P1, PT, R3, RZ, P2 ;  /* 0x000000ff0300720c */ /* 0x000fda0001724270 */
[----:B------:R1:W-:Y:S01]  /*6880*/  @P1 STG.E desc[UR36][R8.64+0xe0], R5 ;  /* 0x0000e00508001986 */ /* 0x0003e2000c101924 */
[----:B------:R-:W-:-:S05]  /*6890*/  IADD3 R20, P1, R103, R10, RZ ;  /* 0x0000000a67147210 */ /* 0x000fca0007f3e0ff */
[----:B------:R-:W-:Y:S01]  /*68a0*/  IMAD.X R21, R23, 0x1, R11, P1 ;  /* 0x0000000117157824 */ /* 0x000fe200008e060b */
[----:B------:R-:W-:-:S05]  /*68b0*/  IADD3 R12, P1, R103, R8, RZ ;  /* 0x00000008670c7210 */ /* 0x000fca0007f3e0ff */
[----:B0-----:R-:W-:Y:S01]  /*68c0*/  IMAD.X R13, R23, 0x1, R9, P1 ;  /* 0x00000001170d7824 */ /* 0x001fe200008e0609 */
[----:B------:R-:W-:Y:S01]  /*68d0*/  ISETP.GT.AND P1, PT, R4, 0x39, PT ;  /* 0x000000390400780c */ /* 0x000fe20003f24270 */
[-C--:B-1----:R-:W-:Y:S01]  /*68e0*/  FMUL R5, R86, R90.reuse ;  /* 0x0000005a56057220 */ /* 0x082fe20000400000 */
[----:B------:R-:W-:Y:S02]  /*68f0*/  FMUL R23, R24, R90 ;  /* 0x0000005a18177220 */ /* 0x000fe40000400000 */
[----:B------:R-:W-:Y:S02]  /*6900*/  ISETP.GT.AND P5, PT, R3, RZ, P1 ;  /* 0x000000ff0300720c */ /* 0x000fe40000fa4270 */
[----:B------:R-:W-:Y:S02]  /*6910*/  F2FP.TF32.F32.PACK_B R5, R5 ;  /* 0x00000005ff05723e */ /* 0x000fe400024050ff */
[----:B------:R-:W-:-:S09]  /*6920*/  F2FP.TF32.F32.PACK_B R23, R23 ;  /* 0x00000017ff17723e */ /* 0x000fd200024050ff */
[----:B------:R-:W-:Y:S01]  /*6930*/  @P5 STG.E desc[UR36][R8.64+0xe4], R85 ;  /* 0x0000e45508005986 */ /* 0x000fe2000c101924 */
[----:B------:R-:W-:-:S03]  /*6940*/  ISETP.GT.AND P5, PT, R4, 0x1, PT ;  /* 0x000000010400780c */ /* 0x000fc60003fa4270 */
[----:B------:R0:W-:Y:S01]  /*6950*/  @P4 STG.E desc[UR36][R10.64+0xe0], R5 ;  /* 0x0000e0050a004986 */ /* 0x0001e2000c101924 */
[C---:B------:R-:W-:Y:S02]  /*6960*/  ISETP.GT.AND P4, PT, R3.reuse, 0x8, P1 ;  /* 0x000000080300780c */ /* 0x040fe40000f84270 */
[----:B------:R-:W-:Y:S01]  /*6970*/  ISETP.GT.AND P5, PT, R3, 0x80, P5 ;  /* 0x000000800300780c */ /* 0x000fe20002fa4270 */
[----:B0-----:R-:W-:-:S10]  /*6980*/  FMUL R5, R26, R90 ;  /* 0x0000005a1a057220 */ /* 0x001fd40000400000 */
[----:B------:R0:W-:Y:S01]  /*6990*/  @P4 STG.E desc[UR36][R10.64+0xe4], R87 ;  /* 0x0000e4570a004986 */ /* 0x0001e2000c101924 */
[C---:B------:R-:W-:Y:S01]  /*69a0*/  ISETP.GT.AND P4, PT, R3.reuse, 0x80, P6 ;  /* 0x000000800300780c */ /* 0x040fe20003784270 */
[----:B------:R-:W-:Y:S01]  /*69b0*/  @P5 IMAD.MOV.U32 R8, RZ, RZ, R12 ;  /* 0x000000ffff085224 */ /* 0x000fe200078e000c */
[----:B------:R-:W-:Y:S01]  /*69c0*/  ISETP.GT.AND P6, PT, R3, 0x88, P6 ;  /* 0x000000880300780c */ /* 0x000fe200037c4270 */
[----:B------:R-:W-:Y:S01]  /*69d0*/  @P5 IMAD.MOV.U32 R9, RZ, RZ, R13 ;  /* 0x000000ffff095224 */ /* 0x000fe200078e000d */
[----:B------:R-:W-:Y:S01]  /*69e0*/  F2FP.TF32.F32.PACK_B R5, R5 ;  /* 0x00000005ff05723e */ /* 0x000fe200024050ff */
[----:B0-----:R-:W-:-:S08]  /*69f0*/  FMUL R11, R28, R90 ;  /* 0x0000005a1c0b7220 */ /* 0x001fd00000400000 */
[----:B------:R-:W-:Y:S01]  /*6a00*/  @P4 STG.E desc[UR36][R12.64], R23 ;  /* 0x000000170c004986 */ /* 0x000fe2000c101924 */
[----:B------:R-:W-:Y:S02]  /*6a10*/  ISETP.NE.AND P4, PT, R56, RZ, PT ;  /* 0x000000ff3800720c */ /* 0x000fe40003f85270 */
[----:B------:R-:W-:Y:S01]  /*6a20*/  F2FP.TF32.F32.PACK_B R11, R11 ;  /* 0x0000000bff0b723e */ /* 0x000fe200024050ff */
[----:B------:R-:W-:Y:S01]  /*6a30*/  @P5 STG.E desc[UR36][R8.64+0x4], R25 ;  /* 0x0000041908005986 */ /* 0x000fe2000c101924 */
[----:B------:R-:W-:-:S03]  /*6a40*/  ISETP.NE.AND P5, PT, R57, RZ, PT ;  /* 0x000000ff3900720c */ /* 0x000fc60003fa5270 */
[----:B------:R0:W-:Y:S01]  /*6a50*/  @P6 STG.E desc[UR36][R14.64], R5 ;  /* 0x000000050e006986 */ /* 0x0001e2000c101924 */
[----:B------:R-:W-:-:S04]  /*6a60*/  ISETP.GT.AND P6, PT, R4, 0x1, PT ;  /* 0x000000010400780c */ /* 0x000fc80003fc4270 */
[----:B------:R-:W-:Y:S01]  /*6a70*/  ISETP.GT.AND P6, PT, R3, 0x88, P6 ;  /* 0x000000880300780c */ /* 0x000fe200037c4270 */
[-C--:B0-----:R-:W-:Y:S01]  /*6a80*/  FMUL R5, R30, R90.reuse ;  /* 0x0000005a1e057220 */ /* 0x081fe20000400000 */
[----:B------:R-:W-:-:S04]  /*6a90*/  FMUL R15, R50, R90 ;  /* 0x0000005a320f7220 */ /* 0x000fc80000400000 */
[----:B------:R-:W-:-:S07]  /*6aa0*/  F2FP.TF32.F32.PACK_B R5, R5 ;  /* 0x00000005ff05723e */ /* 0x000fce00024050ff */
[----:B------:R0:W-:Y:S01]  /*6ab0*/  @P6 STG.E desc[UR36][R20.64+0x4], R27 ;  /* 0x0000041b14006986 */ /* 0x0001e2000c101924 */
[----:B------:R-:W-:Y:S02]  /*6ac0*/  ISETP.GT.AND P6, PT, R4, 0x8, PT ;  /* 0x000000080400780c */ /* 0x000fe40003fc4270 */
[----:B------:R-:W-:Y:S02]  /*6ad0*/  F2FP.TF32.F32.PACK_B R15, R15 ;  /* 0x0000000fff0f723e */ /* 0x000fe400024050ff */
[----:B------:R-:W-:Y:S01]  /*6ae0*/  ISETP.GT.AND P6, PT, R3, 0x80, P6 ;  /* 0x000000800300780c */ /* 0x000fe200037c4270 */
[----:B0-----:R-:W-:-:S05]  /*6af0*/  FMUL R21, R52, R90 ;  /* 0x0000005a34157220 */ /* 0x001fca0000400000 */
[----:B------:R-:W-:-:S07]  /*6b00*/  F2FP.TF32.F32.PACK_B R21, R21 ;  /* 0x00000015ff15723e */ /* 0x000fce00024050ff */
[----:B------:R-:W-:Y:S02]  /*6b10*/  @P6 IMAD.MOV.U32 R8, RZ, RZ, R12 ;  /* 0x000000ffff086224 */ /* 0x000fe400078e000c */
[----:B------:R-:W-:-:S05]  /*6b20*/  @P6 IMAD.MOV.U32 R9, RZ, RZ, R13 ;  /* 0x000000ffff096224 */ /* 0x000fca00078e000d */
[----:B------:R0:W-:Y:S01]  /*6b30*/  @P6 STG.E desc[UR36][R8.64+0x20], R11 ;  /* 0x0000200b08006986 */ /* 0x0001e2000c101924 */
[----:B------:R-:W-:-:S04]  /*6b40*/  ISETP.GT.AND P6, PT, R4, 0x9, PT ;  /* 0x000000090400780c */ /* 0x000fc80003fc4270 */
[----:B------:R-:W-:Y:S01]  /*6b50*/  ISETP.GT.AND P6, PT, R3, 0x80, P6 ;  /* 0x000000800300780c */ /* 0x000fe200037c4270 */
[----:B0-----:R-:W-:-:S05]  /*6b60*/  FMUL R11, R32, R90 ;  /* 0x0000005a200b7220 */ /* 0x001fca0000400000 */
[----:B------:R-:W-:-:S07]  /*6b70*/  F2FP.TF32.F32.PACK_B R11, R11 ;  /* 0x0000000bff0b723e */ /* 0x000fce00024050ff */
[----:B------:R-:W-:Y:S02]  /*6b80*/  @P6 IMAD.MOV.U32 R8, RZ, RZ, R12 ;  /* 0x000000ffff086224 */ /* 0x000fe400078e000c */
[----:B------:R-:W-:-:S05]  /*6b90*/  @P6 IMAD.MOV.U32 R9, RZ, RZ, R13 ;  /* 0x000000ffff096224 */ /* 0x000fca00078e000d */
[----:B------:R-:W-:Y:S01]  /*6ba0*/  @P6 STG.E desc[UR36][R8.64+0x24], R29 ;  /* 0x0000241d08006986 */ /* 0x000fe2000c101924 */
[----:B------:R-:W-:-:S04]  /*6bb0*/  ISETP.GT.AND P6, PT, R4, 0x8, PT ;  /* 0x000000080400780c */ /* 0x000fc80003fc4270 */
[----:B------:R-:W-:-:S13]  /*6bc0*/  ISETP.GT.AND P6, PT, R3, 0x88, P6 ;  /* 0x000000880300780c */ /* 0x000fda00037c4270 */
[----:B------:R0:W-:Y:S01]  /*6bd0*/  @P6 STG.E desc[UR36][R6.64+0x20], R5 ;  /* 0x0000200506006986 */ /* 0x0001e2000c101924 */
[----:B------:R-:W-:-:S04]  /*6be0*/  ISETP.GT.AND P6, PT, R4, 0x9, PT ;  /* 0x000000090400780c */ /* 0x000fc80003fc4270 */
[----:B------:R-:W-:Y:S01]  /*6bf0*/  ISETP.GT.AND P6, PT, R3, 0x88, P6 ;  /* 0x000000880300780c */ /* 0x000fe200037c4270 */
[----:B0-----:R-:W-:-:S05]  /*6c00*/  FMUL R5, R34, R90 ;  /* 0x0000005a22057220 */ /* 0x001fca0000400000 */
[----:B------:R-:W-:-:S07]  /*6c10*/  F2FP.TF32.F32.PACK_B R5, R5 ;  /* 0x00000005ff05723e */ /* 0x000fce00024050ff */
[----:B------:R-:W-:Y:S01]  /*6c20*/  @P6 STG.E desc[UR36][R6.64+0x24], R31 ;  /* 0x0000241f06006986 */ /* 0x000fe2000c101924 */
[----:B------:R-:W-:-:S04]  /*6c30*/  ISETP.GT.AND P6, PT, R4, 0x10, PT ;  /* 0x000000100400780c */ /* 0x000fc80003fc4270 */
[----:B------:R-:W-:-:S13]  /*6c40*/  ISETP.GT.AND P6, PT, R3, 0x80, P6 ;  /* 0x000000800300780c */ /* 0x000fda00037c4270 */
        /* <DEDUP_REMOVED lines=54> */
[----:B------:R0:W-:Y:S01]  /*6fb0*/  @P6 STG.E desc[UR36][R6.64+0x80], R5 ;  /* 0x0000800506006986 */ /* 0x0001e2000c101924 */
[----:B------:R-:W-:-:S04]  /*6fc0*/  ISETP.GT.AND P6, PT, R4, 0x21, PT ;  /* 0x000000210400780c */ /* 0x000fc80003fc4270 */
[----:B------:R-:W-:-:S13]  /*6fd0*/  ISETP.GT.AND P6, PT, R3, 0x88, P6 ;  /* 0x000000880300780c */ /* 0x000fda00037c4270 */
[----:B------:R-:W-:Y:S02]  /*6fe0*/  @P6 IMAD.MOV.U32 R4, RZ, RZ, R6 ;  /* 0x000000ffff046224 */ /* 0x000fe400078e0006 */
[----:B0-----:R-:W-:-:S05]  /*6ff0*/  @P6 IMAD.MOV.U32 R5, RZ, RZ, R7 ;  /* 0x000000ffff056224 */ /* 0x001fca00078e0007 */
[----:B------:R0:W-:Y:S01]  /*7000*/  @P6 STG.E desc[UR36][R4.64+0x84], R43 ;  /* 0x0000842b04006986 */ /* 0x0001e2000c101924 */
[C---:B------:R-:W-:Y:S02]  /*7010*/  ISETP.GT.AND P6, PT, R3.reuse, 0x80, P5 ;  /* 0x000000800300780c */ /* 0x040fe40002fc4270 */
[----:B------:R-:W-:-:S11]  /*7020*/  ISETP.GT.AND P5, PT, R3, 0x88, P5 ;  /* 0x000000880300780c */ /* 0x000fd60002fa4270 */
[----:B0-----:R-:W-:Y:S02]  /*7030*/  @P6 IMAD.MOV.U32 R4, RZ, RZ, R12 ;  /* 0x000000ffff046224 */ /* 0x001fe400078e000c */
[----:B------:R-:W-:-:S05]  /*7040*/  @P6 IMAD.MOV.U32 R5, RZ, RZ, R13 ;  /* 0x000000ffff056224 */ /* 0x000fca00078e000d */
[----:B------:R0:W-:Y:S01]  /*7050*/  @P6 STG.E desc[UR36][R4.64+0xa0], R9 ;  /* 0x0000a00904006986 */ /* 0x0001e2000c101924 */
[C---:B------:R-:W-:Y:S02]  /*7060*/  ISETP.GT.AND P6, PT, R3.reuse, 0x80, P4 ;  /* 0x000000800300780c */ /* 0x040fe400027c4270 */
[----:B------:R-:W-:Y:S01]  /*7070*/  ISETP.GT.AND P4, PT, R3, 0x88, P4 ;  /* 0x000000880300780c */ /* 0x000fe20002784270 */
[----:B0-----:R-:W-:-:S10]  /*7080*/  FMUL R9, R48, R90 ;  /* 0x0000005a30097220 */ /* 0x001fd40000400000 */
[----:B------:R-:W-:Y:S02]  /*7090*/  @P6 IMAD.MOV.U32 R4, RZ, RZ, R12 ;  /* 0x000000ffff046224 */ /* 0x000fe400078e000c */
[----:B------:R-:W-:Y:S01]  /*70a0*/  @P6 IMAD.MOV.U32 R5, RZ, RZ, R13 ;  /* 0x000000ffff056224 */ /* 0x000fe200078e000d */
[----:B------:R-:W-:-:S04]  /*70b0*/  F2FP.TF32.F32.PACK_B R9, R9 ;  /* 0x00000009ff09723e */ /* 0x000fc800024050ff */
[----:B------:R0:W-:Y:S02]  /*70c0*/  @P6 STG.E desc[UR36][R4.64+0xa4], R45 ;  /* 0x0000a42d04006986 */ /* 0x0001e4000c101924 */
[----:B0-----:R-:W-:Y:S02]  /*70d0*/  @P5 IMAD.MOV.U32 R4, RZ, RZ, R6 ;  /* 0x000000ffff045224 */ /* 0x001fe400078e0006 */
[----:B------:R-:W-:-:S05]  /*70e0*/  @P5 IMAD.MOV.U32 R5, RZ, RZ, R7 ;  /* 0x000000ffff055224 */ /* 0x000fca00078e0007 */
[----:B------:R0:W-:Y:S01]  /*70f0*/  @P5 STG.E desc[UR36][R4.64+0xa0], R11 ;  /* 0x0000a00b04005986 */ /* 0x0001e2000c101924 */
[C---:B------:R-:W-:Y:S02]  /*7100*/  ISETP.GT.AND P5, PT, R3.reuse, 0x80, P3 ;  /* 0x000000800300780c */ /* 0x040fe40001fa4270 */
[----:B------:R-:W-:Y:S01]  /*7110*/  ISETP.GT.AND P3, PT, R3, 0x88, P3 ;  /* 0x000000880300780c */ /* 0x000fe20001f64270 */
[----:B0-----:R-:W-:Y:S02]  /*7120*/  @P4 IMAD.MOV.U32 R4, RZ, RZ, R6 ;  /* 0x000000ffff044224 */ /* 0x001fe400078e0006 */
[----:B------:R-:W-:Y:S01]  /*7130*/  FMUL R11, R54, R90 ;  /* 0x0000005a360b7220 */ /* 0x000fe20000400000 */
[----:B------:R-:W-:-:S04]  /*7140*/  @P4 IMAD.MOV.U32 R5, RZ, RZ, R7 ;  /* 0x000000ffff054224 */ /* 0x000fc800078e0007 */
[----:B------:R-:W-:Y:S01]  /*7150*/  F2FP.TF32.F32.PACK_B R11, R11 ;  /* 0x0000000bff0b723e */ /* 0x000fe200024050ff */
[----:B------:R0:W-:Y:S01]  /*7160*/  @P4 STG.E desc[UR36][R4.64+0xa4], R47 ;  /* 0x0000a42f04004986 */ /* 0x0001e2000c101924 */
[C---:B------:R-:W-:Y:S02]  /*7170*/  ISETP.GT.AND P4, PT, R3.reuse, 0x80, P0 ;  /* 0x000000800300780c */ /* 0x040fe40000784270 */
[----:B------:R-:W-:Y:S01]  /*7180*/  ISETP.GT.AND P0, PT, R3, 0x88, P0 ;  /* 0x000000880300780c */ /* 0x000fe20000704270 */
[----:B0-----:R-:W-:Y:S02]  /*7190*/  @P5 IMAD.MOV.U32 R4, RZ, RZ, R12 ;  /* 0x000000ffff045224 */ /* 0x001fe400078e000c */
[----:B------:R-:W-:-:S05]  /*71a0*/  @P5 IMAD.MOV.U32 R5, RZ, RZ, R13 ;  /* 0x000000ffff055224 */ /* 0x000fca00078e000d */
        /* <DEDUP_REMOVED lines=10> */
[----:B------:R0:W-:Y:S02]  /*7250*/  @P3 STG.E desc[UR36][R4.64+0xc0], R15 ;  /* 0x0000c00f04003986 */ /* 0x0001e4000c101924 */
[----:B0-----:R-:W-:Y:S02]  /*7260*/  @P0 IMAD.MOV.U32 R4, RZ, RZ, R6 ;  /* 0x000000ffff040224 */ /* 0x001fe400078e0006 */
[----:B------:R-:W-:-:S05]  /*7270*/  @P0 IMAD.MOV.U32 R5, RZ, RZ, R7 ;  /* 0x000000ffff050224 */ /* 0x000fca00078e0007 */
[----:B------:R0:W-:Y:S02]  /*7280*/  @P0 STG.E desc[UR36][R4.64+0xc4], R51 ;  /* 0x0000c43304000986 */ /* 0x0001e4000c101924 */
[----:B0-----:R-:W-:Y:S02]  /*7290*/  @P5 IMAD.MOV.U32 R4, RZ, RZ, R12 ;  /* 0x000000ffff045224 */ /* 0x001fe400078e000c */
[----:B------:R-:W-:-:S05]  /*72a0*/  @P5 IMAD.MOV.U32 R5, RZ, RZ, R13 ;  /* 0x000000ffff055224 */ /* 0x000fca00078e000d */
[----:B------:R0:W-:Y:S04]  /*72b0*/  @P5 STG.E desc[UR36][R4.64+0xe0], R21 ;  /* 0x0000e01504005986 */ /* 0x0001e8000c101924 */
[----:B------:R1:W-:Y:S01]  /*72c0*/  @P4 STG.E desc[UR36][R12.64+0xe4], R53 ;  /* 0x0000e4350c004986 */ /* 0x0003e2000c101924 */
[----:B0-----:R-:W-:Y:S02]  /*72d0*/  @P2 IMAD.MOV.U32 R4, RZ, RZ, R6 ;  /* 0x000000ffff042224 */ /* 0x001fe400078e0006 */
[----:B------:R-:W-:-:S05]  /*72e0*/  @P2 IMAD.MOV.U32 R5, RZ, RZ, R7 ;  /* 0x000000ffff052224 */ /* 0x000fca00078e0007 */
[----:B------:R1:W-:Y:S04]  /*72f0*/  @P2 STG.E desc[UR36][R4.64+0xe0], R11 ;  /* 0x0000e00b04002986 */ /* 0x0003e8000c101924 */
[----:B------:R1:W-:Y:S02]  /*7300*/  @P1 STG.E desc[UR36][R6.64+0xe4], R55 ;  /* 0x0000e43706001986 */ /* 0x0003e4000c101924 */
.L_x_156:
[----:B------:R-:W-:Y:S05]  /*7310*/  BSYNC B0 ;  /* 0x0000000000007941 */ /* 0x000fea0003800000 */
.L_x_32:
[----:B------:R-:W-:Y:S01]  /*7320*/  IADD3 R16, P0, R16, UR38, RZ ;  /* 0x0000002610107c10 */ /* 0x000fe2000ff1e0ff */
[----:B------:R-:W-:Y:S01]  /*7330*/  ULDC.64 UR4, c[0x0][0x650] ;  /* 0x0001940000047ab9 */ /* 0x000fe20000000a00 */
[----:B------:R-:W-:Y:S01]  /*7340*/  PRMT R3, RZ, 0x7610, R3 ;  /* 0x00007610ff037816 */ /* 0x000fe20000000003 */
[----:B-----5:R-:W-:Y:S01]  /*7350*/  IMAD.MOV.U32 R103, RZ, RZ, -0x1 ;  /* 0xffffffffff677424 */ /* 0x020fe200078e00ff */
[----:B------:R-:W-:Y:S01]  /*7360*/  IADD3.X R17, R17, UR41, RZ, P0, !PT ;  /* 0x0000002911117c10 */ /* 0x000fe200087fe4ff */
[----:B------:R-:W-:Y:S01]  /*7370*/  IMAD.MOV.U32 R23, RZ, RZ, -0x1 ;  /* 0xffffffffff177424 */ /* 0x000fe200078e00ff */
[----:B------:R-:W-:-:S04]  /*7380*/  ISETP.GE.U32.AND P0, PT, R16, UR4, PT ;  /* 0x0000000410007c0c */ /* 0x000fc8000bf06070 */
[----:B------:R-:W-:-:S13]  /*7390*/  ISETP.GE.U32.AND.EX P0, PT, R17, UR5, PT, P0 ;  /* 0x0000000511007c0c */ /* 0x000fda000bf06100 */
[----:B------:R-:W-:Y:S05]  /*73a0*/  @P0 BRA `(.L_x_157) ;  /* 0x00000004004c0947 */ /* 0x000fea0003800000 */
[----:B-1----:R-:W1:Y:S01]  /*73b0*/  LDC.64 R10, c[0x0][0x628] ;  /* 0x00018a00ff0a7b82 */ /* 0x002e620000000a00 */
[----:B0-23--:R-:W0:Y:S01]  /*73c0*/  S2R R12, SR_CTAID.X ;  /* 0x00000000000c7919 */ /* 0x00de220000002500 */
[----:B------:R-:W-:Y:S02]  /*73d0*/  IMAD.MOV.U32 R8, RZ, RZ, R16 ;  /* 0x000000ffff087224 */ /* 0x000fe400078e0010 */
[----:B------:R-:W-:Y:S01]  /*73e0*/  IMAD.MOV.U32 R9, RZ, RZ, R17 ;  /* 0x000000ffff097224 */ /* 0x000fe200078e0011 */
[----:B------:R-:W2:Y:S03]  /*73f0*/  S2R R20, SR_CTAID.Y ;  /* 0x0000000000147919 */ /* 0x000ea60000002600 */
[----:B------:R-:W3:Y:S08]  /*7400*/  LDC R0, c[0x0][0x630] ;  /* 0x00018c00ff007b82 */ /* 0x000ef00000000800 */
[----:B------:R-:W0:Y:S01]  /*7410*/  LDC.64 R14, c[0x0][0x620] ;  /* 0x00018800ff0e7b82 */ /* 0x000e220000000a00 */
[----:B-1----:R-:W-:-:S04]  /*7420*/  ISETP.NE.U32.AND P0, PT, R10, RZ, PT ;  /* 0x000000ff0a00720c */ /* 0x002fc80003f05070 */
[----:B------:R-:W-:-:S13]  /*7430*/  ISETP.NE.AND.EX P0, PT, R11, RZ, PT, P0 ;  /* 0x000000ff0b00720c */ /* 0x000fda0003f05300 */
[----:B0-23--:R-:W-:Y:S05]  /*7440*/  @!P0 BRA `(.L_x_158) ;  /* 0x0000000000288947 */ /* 0x00dfea0003800000 */
        /* <DEDUP_REMOVED lines=10> */
.L_x_158:
[-CC-:B------:R-:W-:Y:S01]  /*74f0*/  SHF.R.U64 R23, R8, R0.reuse, R9.reuse ;  /* 0x0000000008177219 */ /* 0x180fe20000001209 */
[----:B------:R-:W0:Y:S01]  /*7500*/  LDC.64 R26, c[0x0][0x640] ;  /* 0x00019000ff1a7b82 */ /* 0x000e220000000a00 */
[----:B------:R-:W-:Y:S01]  /*7510*/  SHF.R.U32.HI R0, RZ, R0, R9 ;  /* 0x00000000ff007219 */ /* 0x000fe20000011609 */
[----:B------:R-:W-:Y:S01]  /*7520*/  ULDC UR4, c[0x0][0x150] ;  /* 0x0000540000047ab9 */ /* 0x000fe20000000800 */
[----:B------:R-:W-:Y:S02]  /*7530*/  IADD3 R3, P0, RZ, -R23, RZ ;  /* 0x80000017ff037210 */ /* 0x000fe40007f1e0ff */
[----:B------:R-:W-:-:S03]  /*7540*/  I2FP.F32.U32 R7, R12 ;  /* 0x0000000c00077245 */ /* 0x000fc60000201000 */
[----:B------:R-:W1:Y:S01]  /*7550*/  LDC R6, c[0x0][0x618] ;  /* 0x00018600ff067b82 */ /* 0x000e620000000800 */
[----:B------:R-:W-:Y:S02]  /*7560*/  IMAD.X R5, RZ, RZ, ~R0, P0 ;  /* 0x000000ffff057224 */ /* 0x000fe400000e0e00 */
[----:B------:R-:W-:Y:S01]  /*7570*/  FMUL R7, R7, UR4 ;  /* 0x0000000407077c20 */ /* 0x000fe20008400000 */
[----:B------:R-:W-:Y:S01]  /*7580*/  ULDC UR4, c[0x0][0x154] ;  /* 0x0000550000047ab9 */ /* 0x000fe20000000800 */
[-C--:B------:R-:W-:Y:S02]  /*7590*/  IMAD R0, R5, R14.reuse, RZ ;  /* 0x0000000e05007224 */ /* 0x080fe400078e02ff */
[C---:B------:R-:W-:Y:S01]  /*75a0*/  IMAD.WIDE.U32 R4, R3.reuse, R14, R16 ;  /* 0x0000000e03047225 */ /* 0x040fe200078e0010 */
[----:B------:R-:W2:Y:S01]  /*75b0*/  LDC R11, c[0x0][0x608] ;  /* 0x00018200ff0b7b82 */ /* 0x000ea20000000800 */
[----:B------:R-:W3:Y:S02]  /*75c0*/  F2I.U32.TRUNC.NTZ R7, R7 ;  /* 0x0000000700077305 */ /* 0x000ee4000020f000 */
[----:B------:R-:W-:-:S04]  /*75d0*/  IMAD R3, R3, R15, R0 ;  /* 0x0000000f03037224 */ /* 0x000fc800078e0200 */
[----:B------:R-:W-:Y:S01]  /*75e0*/  IMAD.IADD R3, R5, 0x1, R3 ;  /* 0x0000000105037824 */ /* 0x000fe200078e0203 */
[----:B------:R-:W5:Y:S01]  /*75f0*/  LDC R8, c[0x0][0x658] ;  /* 0x00019600ff087b82 */ /* 0x000f620000000800 */
[----:B------:R-:W-:Y:S02]  /*7600*/  I2FP.F32.U32 R5, R20 ;  /* 0x0000001400057245 */ /* 0x000fe40000201000 */
[----:B0-----:R-:W-:-:S04]  /*7610*/  ISETP.NE.U32.AND P0, PT, R26, RZ, PT ;  /* 0x000000ff1a00720c */ /* 0x001fc80003f05070 */
[----:B------:R-:W-:Y:S01]  /*7620*/  ISETP.NE.AND.EX P0, PT, R27, RZ, PT, P0 ;  /* 0x000000ff1b00720c */ /* 0x000fe20003f05300 */
[----:B------:R-:W0:Y:S01]  /*7630*/  LDC R9, c[0x0][0x144] ;  /* 0x00005100ff097b82 */ /* 0x000e220000000800 */
[-C--:B-1----:R-:W-:Y:S01]  /*7640*/  SHF.R.U64 R13, R4, R6.reuse, R3 ;  /* 0x00000006040d7219 */ /* 0x082fe20000001203 */
[----:B---3--:R-:W-:Y:S01]  /*7650*/  IMAD.MOV R7, RZ, RZ, -R7 ;  /* 0x000000ffff077224 */ /* 0x008fe200078e0a07 */
[----:B------:R-:W-:Y:S01]  /*7660*/  SHF.R.U32.HI R0, RZ, R6, R3 ;  /* 0x00000006ff007219 */ /* 0x000fe20000011603 */
[----:B------:R-:W-:-:S04]  /*7670*/  FMUL R6, R5, UR4 ;  /* 0x0000000405067c20 */ /* 0x000fc80008400000 */
[----:B------:R-:W1:Y:S01]  /*7680*/  LDC R21, c[0x0][0x148] ;  /* 0x00005200ff157b82 */ /* 0x000e620000000800 */
[----:B------:R3:W0:Y:S01]  /*7690*/  F2I.U32.TRUNC.NTZ R14, R6 ;  /* 0x00000006000e7305 */ /* 0x000622000020f000 */
[-CC-:B--2---:R-:W-:Y:S02]  /*76a0*/  SHF.R.U64 R10, R13, R11.reuse, R0.reuse ;  /* 0x0000000b0d0a7219 */ /* 0x184fe40000001200 */
[----:B------:R-:W-:-:S04]  /*76b0*/  SHF.R.U32.HI R3, RZ, R11, R0 ;  /* 0x0000000bff037219 */ /* 0x000fc80000011600 */
[----:B------:R-:W2:Y:S01]  /*76c0*/  LDC R24, c[0x0][0x648] ;  /* 0x00019200ff187b82 */ /* 0x000ea20000000800 */
[-CC-:B-----5:R-:W-:Y:S02]  /*76d0*/  SHF.R.U64 R15, R10, R8.reuse, R3.reuse ;  /* 0x000000080a0f7219 */ /* 0x1a0fe40000001203 */
[----:B------:R-:W-:-:S03]  /*76e0*/  SHF.R.U32.HI R5, RZ, R8, R3 ;  /* 0x00000008ff057219 */ /* 0x000fc60000011603 */
[----:B------:R-:W-:Y:S02]  /*76f0*/  IMAD.MOV.U32 R4, RZ, RZ, R15 ;  /* 0x000000ffff047224 */ /* 0x000fe400078e000f */
[----:B------:R-:W1:Y:S01]  /*7700*/  LDC R28, c[0x0][0x638] ;  /* 0x00018e00ff1c7b82 */ /* 0x000e620000000800 */
[----:B0-----:R-:W-:-:S07]  /*7710*/  IMAD R25, R9, R7, R12 ;  /* 0x0000000709197224 */ /* 0x001fce00078e020c */
[----:B------:R-:W0:Y:S08]  /*7720*/  LDC R29, c[0x0][0x610] ;  /* 0x00018400ff1d7b82 */ /* 0x000e300000000800 */
[----:B------:R-:W0:Y:S01]  /*7730*/  LDC R30, c[0x0][0x600] ;  /* 0x00018000ff1e7b82 */ /* 0x000e220000000800 */
[----:B---3--:R-:W-:Y:S05]  /*7740*/  @!P0 BRA `(.L_x_159) ;  /* 0x0000000000288947 */ /* 0x008fea0003800000 */
[----:B------:R-:W3:Y:S02]  /*7750*/  LDC R0, c[0x0][0x64c] ;  /* 0x00019300ff007b82 */ /* 0x000ee40000000800 */
[----:B---3--:R-:W-:-:S05]  /*7760*/  IADD3 R3, P0, R15, R0, RZ ;  /* 0x000000000f037210 */ /* 0x008fca0007f1e0ff */
        /* <DEDUP_REMOVED lines=8> */
.L_x_159:
[----:B------:R-:W-:Y:S01]  /*77f0*/  ISETP.NE.AND P0, PT, R2, 0x1, PT ;  /* 0x000000010200780c */ /* 0x000fe20003f05270 */
[----:B------:R-:W-:Y:S01]  /*7800*/  IMAD.MOV R14, RZ, RZ, -R14 ;  /* 0x000000ffff0e7224 */ /* 0x000fe200078e0a0e */
[----:B--2---:R-:W-:Y:S02]  /*7810*/  SHF.R.U64 R0, R4, R24, R5 ;  /* 0x0000001804007219 */ /* 0x004fe40000001205 */
[----:B------:R-:W-:Y:S02]  /*7820*/  LOP3.LUT R3, R10, R101, RZ, 0xc0, !PT ;  /* 0x000000650a037212 */ /* 0x000fe400078ec0ff */
[----:B------:R-:W-:Y:S01]  /*7830*/  LOP3.LUT R6, R13, R100, RZ, 0xc0, !PT ;  /* 0x000000640d067212 */ /* 0x000fe200078ec0ff */
[----:B------:R-:W-:Y:S02]  /*7840*/  IMAD.MOV R4, RZ, RZ, -R0 ;  /* 0x000000ffff047224 */ /* 0x000fe400078e0a00 */
[----:B------:R-:W-:Y:S02]  /*7850*/  IMAD R0, R96, R0, R3 ;  /* 0x0000000060007224 */ /* 0x000fe400078e0203 */
[----:B-1----:R-:W-:-:S02]  /*7860*/  IMAD R3, R4, R28, R15 ;  /* 0x0000001c04037224 */ /* 0x002fc400078e020f */
[----:B------:R-:W-:Y:S02]  /*7870*/  @P0 IMAD R25, R21, R14, R20 ;  /* 0x0000000e15190224 */ /* 0x000fe400078e0214 */
[----:B0-----:R-:W-:Y:S02]  /*7880*/  IMAD R5, R3, R30, R6 ;  /* 0x0000001e03057224 */ /* 0x001fe400078e0206 */
[----:B------:R-:W-:Y:S02]  /*7890*/  IMAD R0, R0, R29, R25 ;  /* 0x0000001d00007224 */ /* 0x000fe400078e0219 */
[----:B------:R-:W-:-:S03]  /*78a0*/  IMAD.MOV.U32 R4, RZ, RZ, 0x1 ;  /* 0x00000001ff047424 */ /* 0x000fc600078e00ff */
[----:B------:R-:W-:Y:S02]  /*78b0*/  SEL R103, R5, R0, !P0 ;  /* 0x0000000005677207 */ /* 0x000fe40004000000 */
[----:B------:R-:W-:Y:S02]  /*78c0*/  PRMT R3, R4, 0x7610, R3 ;  /* 0x0000761004037816 */ /* 0x000fe40000000003 */
[----:B------:R-:W-:-:S07]  /*78d0*/  SEL R0, R0, R5, !P0 ;  /* 0x0000000500007207 */ /* 0x000fce0004000000 */
.L_x_157:
[----:B------:R-:W-:Y:S01]  /*78e0*/  UIADD3 UR42, UR43, UR42, URZ ;  /* 0x0000002a2b2a7290 */ /* 0x000fe2000fffe03f */
[----:B------:R-:W-:Y:S01]  /*78f0*/  LOP3.LUT P0, RZ, R3, 0xff, RZ, 0xc0, !PT ;  /* 0x000000ff03ff7812 */ /* 0x000fe2000780c0ff */
[----:B------:R-:W-:Y:S02]  /*7900*/  IMAD.MOV.U32 R113, RZ, RZ, R0 ;  /* 0x000000ffff717224 */ /* 0x000fe400078e0000 */
[----:B------:R-:W-:Y:S02]  /*7910*/  USHF.R.U32.HI UR4, URZ, 0x1, UR42 ;  /* 0x000000013f047899 */ /* 0x000fe4000801162a */
[----:B------:R-:W-:Y:S02]  /*7920*/  UISETP.GT.U32.AND UP1, UPT, UR42, 0x1, UPT ;  /* 0x000000012a00788c */ /* 0x000fe4000bf24070 */
[----:B------:R-:W-:Y:S02]  /*7930*/  ULOP3.LUT UR4, UR4, 0x1, URZ, 0xc0, !UPT ;  /* 0x0000000104047892 */ /* 0x000fe4000f8ec03f */
[----:B------:R-:W-:-:S02]  /*7940*/  UISETP.LT.U32.AND UP1, UPT, UR43, 0x2, UP1 ;  /* 0x000000022b00788c */ /* 0x000fc40008f21070 */
[----:B------:R-:W-:Y:S02]  /*7950*/  UISETP.NE.U32.AND UP0, UPT, UR4, 0x1, UPT ;  /* 0x000000010400788c */ /* 0x000fe4000bf05070 */
[----:B------:R-:W-:Y:S02]  /*7960*/  USEL UR5, URZ, 0x1, !UP1 ;  /* 0x000000013f057887 */ /* 0x000fe4000c800000 */
[----:B------:R-:W-:Y:S02]  /*7970*/  UISETP.GT.U32.AND UP0, UPT, UR43, 0x1, !UP0 ;  /* 0x000000012b00788c */ /* 0x000fe4000c704070 */
[----:B------:R-:W-:Y:S02]  /*7980*/  ULOP3.LUT UR42, UR42, 0x1, URZ, 0xc0, !UPT ;  /* 0x000000012a2a7892 */ /* 0x000fe4000f8ec03f */
[----:B------:R-:W-:-:S04]  /*7990*/  USEL UR4, URZ, 0x1, !UP0 ;  /* 0x000000013f047887 */ /* 0x000fc8000c000000 */
[----:B------:R-:W-:Y:S01]  /*79a0*/  ULOP3.LUT UR40, UR4, UR40, UR5, 0x96, !UPT ;  /* 0x0000002804287292 */ /* 0x000fe2000f8e9605 */
[----:B------:R-:W-:Y:S11]  /*79b0*/  @P0 BRA `(.L_x_160) ;  /* 0xffffff9800b00947 */ /* 0x000ff6000383ffff */
[----:B------:R-:W-:Y:S05]  /*79c0*/  EXIT ;  /* 0x000000000000794d */ /* 0x000fea0003800000 */
.L_x_7:
        /* <DEDUP_REMOVED lines=26> */
.L_x_162:
[----:B------:R-:W0:Y:S01]  /*7b70*/  LDC.64 R28, c[0x0][0x640] ;  /* 0x00019000ff1c7b82 */ /* 0x000e220000000a00 */
[-CC-:B------:R-:W-:Y:S01]  /*7b80*/  SHF.R.U64 R22, R14, R6.reuse, R15.reuse ;  /* 0x000000060e167219 */ /* 0x180fe2000000120f */
[----:B------:R-:W-:Y:S01]  /*7b90*/  IMAD.MOV.U32 R30, RZ, RZ, 0x1 ;  /* 0x00000001ff1e7424 */ /* 0x000fe200078e00ff */
[----:B------:R-:W-:Y:S02]  /*7ba0*/  SHF.R.U32.HI R6, RZ, R6, R15 ;  /* 0x00000006ff067219 */ /* 0x000fe4000001160f */
[----:B------:R-:W-:-:S03]  /*7bb0*/  IADD3 R13, P0, RZ, -R22, RZ ;  /* 0x80000016ff0d7210 */ /* 0x000fc60007f1e0ff */
[----:B------:R-:W1:Y:S02]  /*7bc0*/  LDC R12, c[0x0][0x618] ;  /* 0x00018600ff0c7b82 */ /* 0x000e640000000800 */
[----:B------:R-:W-:-:S04]  /*7bd0*/  IMAD.X R11, RZ, RZ, ~R6, P0 ;  /* 0x000000ffff0b7224 */ /* 0x000fc800000e0e06 */
[-C--:B------:R-:W-:Y:S02]  /*7be0*/  IMAD R6, R11, R26.reuse, RZ ;  /* 0x0000001a0b067224 */ /* 0x080fe400078e02ff */
[----:B------:R-:W2:Y:S01]  /*7bf0*/  LDC R14, c[0x0][0x608] ;  /* 0x00018200ff0e7b82 */ /* 0x000ea20000000800 */
[----:B------:R-:W-:-:S04]  /*7c00*/  IMAD.WIDE.U32 R10, R13, R26, R16 ;  /* 0x0000001a0d0a7225 */ /* 0x000fc800078e0010 */
[----:B------:R-:W-:-:S03]  /*7c10*/  IMAD R13, R13, R27, R6 ;  /* 0x0000001b0d0d7224 */ /* 0x000fc600078e0206 */
[----:B------:R-:W3:Y:S01]  /*7c20*/  LDC R25, c[0x0][0x658] ;  /* 0x00019600ff197b82 */ /* 0x000ee20000000800 */
[----:B------:R-:W-:Y:S01]  /*7c30*/  IMAD.IADD R11, R11, 0x1, R13 ;  /* 0x000000010b0b7824 */ /* 0x000fe200078e020d */
[----:B0-----:R-:W-:-:S04]  /*7c40*/  ISETP.NE.U32.AND P0, PT, R28, RZ, PT ;  /* 0x000000ff1c00720c */ /* 0x001fc80003f05070 */
[----:B------:R-:W-:Y:S02]  /*7c50*/  ISETP.NE.AND.EX P0, PT, R29, RZ, PT, P0 ;  /* 0x000000ff1d00720c */ /* 0x000fe40003f05300 */
[----:B------:R-:W0:Y:S01]  /*7c60*/  LDC R20, c[0x0][0x600] ;  /* 0x00018000ff147b82 */ /* 0x000e220000000800 */
[-CC-:B-1----:R-:W-:Y:S01]  /*7c70*/  SHF.R.U64 R8, R10, R12.reuse, R11.reuse ;  /* 0x0000000c0a087219 */ /* 0x182fe2000000120b */
[----:B------:R-:W-:Y:S01]  /*7c80*/  IMAD.MOV.U32 R10, RZ, RZ, -0x1 ;  /* 0xffffffffff0a7424 */ /* 0x000fe200078e00ff */
[----:B------:R-:W-:-:S05]  /*7c90*/  SHF.R.U32.HI R11, RZ, R12, R11 ;  /* 0x0000000cff0b7219 */ /* 0x000fca000001160b */
[----:B------:R-:W1:Y:S01]  /*7ca0*/  LDC R26, c[0x0][0x648] ;  /* 0x00019200ff1a7b82 */ /* 0x000e620000000800 */
[-CC-:B--2---:R-:W-:Y:S02]  /*7cb0*/  SHF.R.U64 R21, R8, R14.reuse, R11.reuse ;  /* 0x0000000e08157219 */ /* 0x184fe4000000120b */
[----:B------:R-:W-:-:S05]  /*7cc0*/  SHF.R.U32.HI R6, RZ, R14, R11 ;  /* 0x0000000eff067219 */ /* 0x000fca000001160b */
[----:B------:R-:W2:Y:S01]  /*7cd0*/  LDC R27, c[0x0][0x638] ;  /* 0x00018e00ff1b7b82 */ /* 0x000ea20000000800 */
[-C--:B---3--:R-:W-:Y:S02]  /*7ce0*/  SHF.L.U32 R10, R10, R25.reuse, RZ ;  /* 0x000000190a0a7219 */ /* 0x088fe400000006ff */
[-CC-:B------:R-:W-:Y:S02]  /*7cf0*/  SHF.R.U64 R23, R21, R25.reuse, R6.reuse ;  /* 0x0000001915177219 */ /* 0x180fe40000001206 */
[----:B------:R-:W-:Y:S02]  /*7d00*/  LOP3.LUT R32, RZ, R10, RZ, 0x33, !PT ;  /* 0x0000000aff207212 */ /* 0x000fe400078e33ff */
[----:B------:R-:W-:Y:S01]  /*7d10*/  SHF.R.U32.HI R11, RZ, R25, R6 ;  /* 0x00000019ff0b7219 */ /* 0x000fe20000011606 */
[----:B------:R-:W3:Y:S01]  /*7d20*/  LDC R31, c[0x0][0x610] ;  /* 0x00018400ff1f7b82 */ /* 0x000ee20000000800 */
[----:B------:R-:W-:Y:S01]  /*7d30*/  IMAD.MOV.U32 R10, RZ, RZ, R23 ;  /* 0x000000ffff0a7224 */ /* 0x000fe200078e0017 */
[----:B------:R-:W-:Y:S06]  /*7d40*/  @!P0 BRA `(.L_x_163) ;  /* 0x0000000000288947 */ /* 0x000fec0003800000 */
        /* <DEDUP_REMOVED lines=10> */
.L_x_163:
[----:B------:R-:W-:Y:S02]  /*7df0*/  ISETP.NE.AND P0, PT, R2, 0x1, PT ;  /* 0x000000010200780c */ /* 0x000fe40003f05270 */
[----:B-1----:R-:W-:Y:S01]  /*7e00*/  SHF.R.U64 R6, R10, R26, R11 ;  /* 0x0000001a0a067219 */ /* 0x002fe2000000120b */
[----:B0-----:R-:W-:Y:S01]  /*7e10*/  VIADD R11, R20, 0xffffffff ;  /* 0xffffffff140b7836 */ /* 0x001fe20000000000 */
[----:B------:R-:W-:Y:S02]  /*7e20*/  SHF.L.U32 R30, R30, R25, RZ ;  /* 0x000000191e1e7219 */ /* 0x000fe400000006ff */
[----:B------:R-:W-:Y:S01]  /*7e30*/  LOP3.LUT R5, R21, R32, RZ, 0xc0, !PT ;  /* 0x0000002015057212 */ /* 0x000fe200078ec0ff */
[----:B------:R-:W-:-:S04]  /*7e40*/  IMAD.MOV R10, RZ, RZ, -R6 ;  /* 0x000000ffff0a7224 */ /* 0x000fc800078e0a06 */
[----:B------:R-:W-:Y:S01]  /*7e50*/  IMAD R6, R30, R6, R5 ;  /* 0x000000061e067224 */ /* 0x000fe200078e0205 */
[----:B------:R-:W-:Y:S01]  /*7e60*/  LOP3.LUT R5, R8, R11, RZ, 0xc0, !PT ;  /* 0x0000000b08057212 */ /* 0x000fe200078ec0ff */
[----:B------:R-:W-:Y:S02]  /*7e70*/  @P0 IMAD R7, R9, R24, R4 ;  /* 0x0000001809070224 */ /* 0x000fe400078e0204 */
[----:B--2---:R-:W-:Y:S02]  /*7e80*/  IMAD R4, R10, R27, R23 ;  /* 0x0000001b0a047224 */ /* 0x004fe400078e0217 */
[----:B---3--:R-:W-:Y:S02]  /*7e90*/  IMAD R7, R6, R31, R7 ;  /* 0x0000001f06077224 */ /* 0x008fe400078e0207 */
[----:B------:R-:W-:Y:S02]  /*7ea0*/  IMAD R4, R4, R20, R5 ;  /* 0x0000001404047224 */ /* 0x000fe400078e0205 */
[----:B------:R-:W-:-:S02]  /*7eb0*/  IMAD.MOV.U32 R8, RZ, RZ, 0x1 ;  /* 0x00000001ff087424 */ /* 0x000fc400078e00ff */
[----:B------:R-:W-:Y:S01]  /*7ec0*/  IMAD.MOV.U32 R6, RZ, RZ, R22 ;  /* 0x000000ffff067224 */ /* 0x000fe200078e0016 */
[----:B------:R-:W-:Y:S02]  /*7ed0*/  SEL R20, R4, R7, !P0 ;  /* 0x0000000704147207 */ /* 0x000fe40004000000 */
[----:B------:R-:W-:-:S07]  /*7ee0*/  SEL R21, R7, R4, !P0 ;  /* 0x0000000407157207 */ /* 0x000fce0004000000 */
.L_x_161:
[----:B------:R-:W-:-:S08]  /*7ef0*/  NOP ;  /* 0x0000000000007918 */ /* 0x000fd00000000000 */
[----:B------:R-:W0:-:S00]  /*7f00*/  USETMAXREG.DEALLOC.CTAPOOL 0x28 ;  /* 0x00000028000079c8 */ /* 0x000e0000080e0500 */
[----:B0-----:R-:W-:-:S13]  /*7f10*/  ISETP.NE.AND P0, PT, R3, RZ, PT ;  /* 0x000000ff0300720c */ /* 0x001fda0003f05270 */
[----:B------:R-:W-:Y:S05]  /*7f20*/  @P0 EXIT ;  /* 0x000000000000094d */ /* 0x000fea0003800000 */
[----:B------:R-:W-:Y:S01]  /*7f30*/  LOP3.LUT P0, RZ, R8, 0xff, RZ, 0xc0, !PT ;  /* 0x000000ff08ff7812 */ /* 0x000fe2000780c0ff */
[----:B------:R-:W-:Y:S02]  /*7f40*/  IMAD.MOV.U32 R3, RZ, RZ, 0x1 ;  /* 0x00000001ff037424 */ /* 0x000fe400078e00ff */
[----:B------:R-:W-:-:S10]  /*7f50*/  IMAD.MOV.U32 R8, RZ, RZ, RZ ;  /* 0x000000ffff087224 */ /* 0x000fd400078e00ff */
[----:B------:R-:W-:Y:S05]  /*7f60*/  @!P0 BRA `(.L_x_164) ;  /* 0x0000000c005c8947 */ /* 0x000fea0003800000 */
[----:B------:R-:W0:Y:S01]  /*7f70*/  LDC R3, c[0x0][0x28c] ;  /* 0x0000a300ff037b82 */ /* 0x000e220000000800 */
[----:B------:R-:W1:Y:S01]  /*7f80*/  S2R R12, SR_CgaCtaId ;  /* 0x00000000000c7919 */ /* 0x000e620000008800 */
[----:B------:R-:W-:Y:S01]  /*7f90*/  ULDC UR5, c[0x0][0x658] ;  /* 0x0001960000057ab9 */ /* 0x000fe20000000800 */
[----:B------:R-:W-:Y:S01]  /*7fa0*/  UMOV UR6, 0xffffffff ;  /* 0xffffffff00067882 */ /* 0x000fe20000000000 */
[----:B------:R-:W-:Y:S01]  /*7fb0*/  BSSY B0, `(.L_x_164) ;  /* 0x00000d2000007945 */ /* 0x000fe20003800000 */
[----:B------:R-:W-:Y:S01]  /*7fc0*/  USHF.L.U32 UR6, UR6, UR5, URZ ;  /* 0x0000000506067299 */ /* 0x000fe2000800063f */
[----:B------:R-:W-:Y:S01]  /*7fd0*/  IMAD.MOV.U32 R10, RZ, RZ, 0x1 ;  /* 0x00000001ff0a7424 */ /* 0x000fe200078e00ff */
[----:B------:R-:W-:Y:S01]  /*7fe0*/  LOP3.LUT R19, R18, 0x2, RZ, 0xfc, !PT ;  /* 0x0000000212137812 */ /* 0x000fe200078efcff */
[----:B------:R-:W-:Y:S01]  /*7ff0*/  IMAD.MOV.U32 R8, RZ, RZ, RZ ;  /* 0x000000ffff087224 */ /* 0x000fe200078e00ff */
[----:B------:R-:W-:Y:S01]  /*8000*/  ULDC UR4, c[0x0][0x600] ;  /* 0x0001800000047ab9 */ /* 0x000fe20000000800 */
[----:B------:R-:W-:Y:S01]  /*8010*/  UMOV UR7, 0x1 ;  /* 0x0000000100077882 */ /* 0x000fe20000000000 */
[----:B------:R-:W-:-:S02]  /*8020*/  UIADD3 UR4, UR4, -0x1, URZ ;  /* 0xffffffff04047890 */ /* 0x000fc4000fffe03f */
[----:B------:R-:W-:Y:S02]  /*8030*/  USHF.L.U32 UR5, UR7, UR5, URZ ;  /* 0x0000000507057299 */ /* 0x000fe4000800063f */
[----:B------:R-:W-:Y:S01]  /*8040*/  ULOP3.LUT UR6, URZ, UR6, URZ, 0x33, !UPT ;  /* 0x000000063f067292 */ /* 0x000fe2000f8e333f */
[----:B------:R-:W-:Y:S01]  /*8050*/  ULDC.64 UR30, c[0x0][0x198] ;  /* 0x00006600001e7ab9 */ /* 0x000fe20000000a00 */
[----:B0-----:R-:W-:-:S05]  /*8060*/  VIADD R3, R3, 0x3f ;  /* 0x0000003f03037836 */ /* 0x001fca0000000000 */
[----:B------:R-:W-:-:S04]  /*8070*/  SHF.R.S32.HI R4, RZ, 0x1f, R3 ;  /* 0x0000001fff047819 */ /* 0x000fc80000011403 */
[----:B------:R-:W-:Y:S01]  /*8080*/  LEA.HI R4, R4, R3, RZ, 0x6 ;  /* 0x0000000304047211 */ /* 0x000fe200078f30ff */
[C---:B-1----:R-:W-:Y:S02]  /*8090*/  IMAD.SHL.U32 R11, R12.reuse, 0x8, RZ ;  /* 0x000000080c0b7824 */ /* 0x042fe400078e00ff */
[----:B------:R-:W-:Y:S01]  /*80a0*/  IMAD.SHL.U32 R12, R12, 0x100, RZ ;  /* 0x000001000c0c7824 */ /* 0x000fe200078e00ff */
[----:B------:R-:W-:Y:S01]  /*80b0*/  SHF.R.S32.HI R9, RZ, 0x6, R4 ;  /* 0x00000006ff097819 */ /* 0x000fe20000011404 */
[----:B------:R-:W-:Y:S01]  /*80c0*/  IMAD.MOV.U32 R3, RZ, RZ, 0x1 ;  /* 0x00000001ff037424 */ /* 0x000fe200078e00ff */
[----:B------:R-:W-:Y:S02]  /*80d0*/  LOP3.LUT R11, R11, 0x38, RZ, 0xc0, !PT ;  /* 0x000000380b0b7812 */ /* 0x000fe400078ec0ff */
[----:B------:R-:W-:Y:S01]  /*80e0*/  LOP3.LUT R12, R12, 0x700, RZ, 0xc0, !PT ;  /* 0x000007000c0c7812 */ /* 0x000fe200078ec0ff */
[----:B------:R-:W-:-:S07]  /*80f0*/  VIADD R13, R9, 0x1 ;  /* 0x00000001090d7836 */ /* 0x000fce0000000000 */
.L_x_175:
[----:B------:R-:W-:-:S03]  /*8100*/  UMOV UR7, 0xffffffff ;  /* 0xffffffff00077882 */ /* 0x000fc60000000000 */
[----:B------:R-:W-:Y:S05]  /*8110*/  BRA.DIV UR7, `(.L_x_165) ;  /* 0x0000000e07907947 */ /* 0x000fea000b800000 */
[----:B------:R-:W-:-:S13]  /*8120*/  ELECT P6, URZ, PT ;  /* 0x00000000003f782f */ /* 0x000fda00038c0000 */
.L_x_184:
[----:B------:R-:W0:Y:S01]  /*8130*/  LDC R4, c[0x0][0x28c] ;  /* 0x0000a300ff047b82 */ /* 0x000e220000000800 */
[----:B------:R-:W-:Y:S01]  /*8140*/  BSSY B1, `(.L_x_166) ;  /* 0x0000044000017945 */ /* 0x000fe20003800000 */
[----:B0-----:R-:W-:-:S13]  /*8150*/  ISETP.LT.OR P6, PT, R4, 0x1, !P6 ;  /* 0x000000010400780c */ /* 0x001fda00077c1670 */
[----:B------:R-:W-:Y:S05]  /*8160*/  @P6 BRA `(.L_x_167) ;  /* 0x0000000400046947 */ /* 0x000fea0003800000 */
[----:B------:R-:W-:Y:S02]  /*8170*/  IMAD R20, R20, 0x40, R11 ;  /* 0x0000004014147824 */ /* 0x000fe400078e020b */
[----:B------:R-:W-:Y:S02]  /*8180*/  IMAD.SHL.U32 R21, R21, 0x100, RZ ;  /* 0x0000010015157824 */ /* 0x000fe400078e00ff */
[----:B------:R-:W-:Y:S02]  /*8190*/  IMAD.MOV.U32 R24, RZ, RZ, RZ ;  /* 0x000000ffff187224 */ /* 0x000fe400078e00ff */
[----:B------:R-:W-:Y:S02]  /*81a0*/  IMAD.MOV.U32 R4, RZ, RZ, R13 ;  /* 0x000000ffff047224 */ /* 0x000fe400078e000d */
[----:B------:R-:W-:Y:S02]  /*81b0*/  IMAD.MOV.U32 R5, RZ, RZ, R3 ;  /* 0x000000ffff057224 */ /* 0x000fe400078e0003 */
[----:B------:R-:W-:-:S07]  /*81c0*/  IMAD.MOV.U32 R7, RZ, RZ, R8 ;  /* 0x000000ffff077224 */ /* 0x000fce00078e0008 */
.L_x_170:
[----:B------:R-:W0:Y:S01]  /*81d0*/  S2R R15, SR_CgaCtaId ;  /* 0x00000000000f7919 */ /* 0x000e220000008800 */
[----:B------:R-:W-:Y:S02]  /*81e0*/  MOV R14, 0x400 ;  /* 0x00000400000e7802 */ /* 0x000fe40000000f00 */
[----:B------:R-:W-:Y:S02]  /*81f0*/  ISETP.NE.AND P1, PT, R0, RZ, PT ;  /* 0x000000ff0000720c */ /* 0x000fe40003f25270 */
[----:B0-----:R-:W-:Y:S02]  /*8200*/  LEA R22, R15, R14, 0x18 ;  /* 0x0000000e0f167211 */ /* 0x001fe400078ec0ff */
[----:B------:R-:W-:-:S09]  /*8210*/  SHF.L.U32 R14, R5, 0x1f, RZ ;  /* 0x0000001f050e7819 */ /* 0x000fd200000006ff */
[----:B------:R-:W0:Y:S01]  /*8220*/  @!P1 LDC R15, c[0x0][0x500] ;  /* 0x00014000ff0f9b82 */ /* 0x000e220000000800 */
[----:B------:R-:W-:-:S04]  /*8230*/  IMAD R23, R7, 0x8, R22 ;  /* 0x0000000807177824 */ /* 0x000fc800078e0216 */
[----:B------:R-:W1:Y:S02]  /*8240*/  SYNCS.PHASECHK.TRANS64.TRYWAIT P0, [R23+URZ+0x10], R14 ;  /* 0x0000100e170075a7 */ /* 0x000e64000800017f */
[----:B-1----:R-:W-:Y:S05]  /*8250*/  @!P0 BRA `(.L_x_168) ;  /* 0x0000000c00608947 */ /* 0x002fea0003800000 */
.L_x_185:
[----:B-1----:R-:W-:Y:S01]  /*8260*/  PRMT R14, R19, 0x9910, RZ ;  /* 0x00009910130e7816 */ /* 0x002fe200000000ff */
[----:B0-----:R0:W-:Y:S03]  /*8270*/  @!P1 SYNCS.ARRIVE.TRANS64 RZ, [R23+URZ], R15 ;  /* 0x0000000f17ff99a7 */ /* 0x0011e6000800003f */
[----:B------:R-:W-:-:S13]  /*8280*/  ISETP.NE.AND P0, PT, R14, 0x2, PT ;  /* 0x000000020e00780c */ /* 0x000fda0003f05270 */
[----:B0-----:R-:W-:Y:S05]  /*8290*/  @P0 BRA `(.L_x_169) ;  /* 0x0000000000040947 */ /* 0x001fea0003800000 */
[----:B------:R-:W-:Y:S01]  /*82a0*/  BPT.TRAP 0x1 ;  /* 0x000000040000795c */ /* 0x000fe20000300000 */
.L_x_169:
[----:B------:R-:W-:Y:S01]  /*82b0*/  IMAD R14, R7, 0x10000, R22 ;  /* 0x00010000070e7824 */ /* 0x000fe200078e0216 */
[----:B------:R-:W-:Y:S01]  /*82c0*/  R2UR UR34, R24 ;  /* 0x00000000182272ca */ /* 0x000fe200000e0000 */
[----:B------:R-:W-:Y:S01]  /*82d0*/  VIADD R4, R4, 0xffffffff ;  /* 0xffffffff04047836 */ /* 0x000fe20000000000 */
[----:B------:R-:W-:Y:S01]  /*82e0*/  R2UR UR33, R23 ;  /* 0x00000000172172ca */ /* 0x000fe200000e0000 */
[----:B------:R-:W-:Y:S01]  /*82f0*/  UIADD3 UR14, UP0, UR30, 0xf0, URZ ;  /* 0x000000f01e0e7890 */ /* 0x000fe2000ff1e03f */
[----:B------:R-:W-:Y:S01]  /*8300*/  R2UR UR24, R14 ;  /* 0x000000000e1872ca */ /* 0x000fe200000e0000 */
[----:B------:R-:W-:Y:S01]  /*8310*/  IMAD R14, R7, 0x1000, R12 ;  /* 0x00001000070e7824 */ /* 0x000fe200078e020c */
[----:B------:R-:W-:Y:S01]  /*8320*/  R2UR UR36, R6 ;  /* 0x00000000062472ca */ /* 0x000fe200000e0000 */
[----:B------:R-:W-:Y:S01]  /*8330*/  UIADD3 UR42, UP1, UR30, 0x1f0, URZ ;  /* 0x000001f01e2a7890 */ /* 0x000fe2000ff3e03f */
[----:B------:R-:W-:Y:S01]  /*8340*/  R2UR UR35, R21 ;  /* 0x00000000152372ca */ /* 0x000fe200000e0000 */
[----:B------:R-:W-:Y:S01]  /*8350*/  IMAD R14, R14, 0x4, R22 ;  /* 0x000000040e0e7824 */ /* 0x000fe200078e0216 */
[----:B------:R-:W-:Y:S01]  /*8360*/  R2UR UR19, R20 ;  /* 0x00000000141372ca */ /* 0x000fe200000e0000 */
[----:B------:R-:W-:Y:S01]  /*8370*/  UIADD3.X UR15, URZ, UR31, URZ, UP0, !UPT ;  /* 0x0000001f3f0f7290 */ /* 0x000fe200087fe43f */
[----:B------:R-:W-:Y:S01]  /*8380*/  ISETP.GT.AND P1, PT, R4, 0x1, PT ;  /* 0x000000010400780c */ /* 0x000fe20003f24270 */
[----:B------:R-:W-:Y:S01]  /*8390*/  UIADD3 UR26, UR34, 0x20, URZ ;  /* 0x00000020221a7890 */ /* 0x000fe2000fffe03f */
[----:B------:R-:W-:Y:S01]  /*83a0*/  R2UR UR8, R14 ;  /* 0x000000000e0872ca */ /* 0x000fe200000e0000 */
[----:B------:R-:W-:Y:S01]  /*83b0*/  UIADD3.X UR43, URZ, UR31, URZ, UP1, !UPT ;  /* 0x0000001f3f2b7290 */ /* 0x000fe20008ffe43f */
[----:B------:R-:W-:Y:S01]  /*83c0*/  VIADD R7, R7, 0x1 ;  /* 0x0000000107077836 */ /* 0x000fe20000000000 */
[----:B------:R-:W-:Y:S01]  /*83d0*/  UIADD3 UR32, UR24, 0x100, URZ ;  /* 0x0000010018207890 */ /* 0x000fe2000fffe03f */
[----:B------:R-:W-:Y:S01]  /*83e0*/  VIADD R24, R24, 0x40 ;  /* 0x0000004018187836 */ /* 0x000fe20000000000 */
[----:B------:R-:W-:Y:S01]  /*83f0*/  UIADD3 UR24, UR24, 0x8100, URZ ;  /* 0x0000810018187890 */ /* 0x000fe2000fffe03f */
[----:B------:R-:W-:Y:S01]  /*8400*/  UMOV UR22, 0x0 ;  /* 0x0000000000167882 */ /* 0x000fe20000000000 */
[----:B------:R-:W-:Y:S01]  /*8410*/  UMOV UR23, 0x10000000 ;  /* 0x1000000000177882 */ /* 0x000fe20000000000 */
[----:B------:R-:W-:Y:S01]  /*8420*/  ISETP.NE.AND P0, PT, R7, 0x2, PT ;  /* 0x000000020700780c */ /* 0x000fe20003f05270 */
[----:B------:R-:W-:Y:S01]  /*8430*/  UMOV UR25, UR33 ;  /* 0x0000002100197c82 */ /* 0x000fe20008000000 */
[----:B------:R-:W-:Y:S01]  /*8440*/  UMOV UR28, UR36 ;  /* 0x00000024001c7c82 */ /* 0x000fe20008000000 */
[----:B------:R-:W-:-:S02]  /*8450*/  UMOV UR27, UR35 ;  /* 0x00000023001b7c82 */ /* 0x000fc40008000000 */
[----:B------:R-:W-:Y:S01]  /*8460*/  UIADD3 UR16, UR8, 0x20100, URZ ;  /* 0x0002010008107890 */ /* 0x000fe2000fffe03f */
[----:B------:R0:W-:Y:S01]  /*8470*/  UTMALDG.3D [UR32], [UR14], desc[UR22] ;  /* 0x000016200e0075b4 */ /* 0x0001e20008011000 */
[----:B------:R-:W-:Y:S01]  /*8480*/  UIADD3 UR8, UR8, 0x22100, URZ ;  /* 0x0002210008087890 */ /* 0x000fe2000fffe03f */
[----:B------:R-:W-:Y:S01]  /*8490*/  SEL R14, RZ, 0x1, P0 ;  /* 0x00000001ff0e7807 */ /* 0x000fe20000000000 */
[----:B------:R-:W-:Y:S01]  /*84a0*/  UMOV UR7, 0xff0000 ;  /* 0x00ff000000077882 */ /* 0x000fe20000000000 */
[----:B------:R-:W-:Y:S01]  /*84b0*/  UMOV UR17, UR33 ;  /* 0x0000002100117c82 */ /* 0x000fe20008000000 */
[----:B------:R-:W-:Y:S01]  /*84c0*/  UMOV UR18, UR34 ;  /* 0x0000002200127c82 */ /* 0x000fe20008000000 */
[----:B------:R-:W-:Y:S01]  /*84d0*/  UMOV UR20, UR36 ;  /* 0x0000002400147c82 */ /* 0x000fe20008000000 */
[----:B------:R-:W-:Y:S01]  /*84e0*/  UMOV UR9, UR33 ;  /* 0x0000002100097c82 */ /* 0x000fe20008000000 */
[----:B------:R-:W-:Y:S01]  /*84f0*/  UMOV UR11, UR19 ;  /* 0x00000013000b7c82 */ /* 0x000fe20008000000 */
[----:B------:R-:W-:Y:S01]  /*8500*/  UMOV UR12, UR36 ;  /* 0x00000024000c7c82 */ /* 0x000fe20008000000 */
[----:B------:R0:W-:Y:S01]  /*8510*/  UTMALDG.3D [UR24], [UR14], desc[UR22] ;  /* 0x000016180e0075b4 */ /* 0x0001e20008011000 */
[----:B------:R-:W-:Y:S01]  /*8520*/  UMOV UR10, UR26 ;  /* 0x0000001a000a7c82 */ /* 0x000fe20008000000 */
[----:B------:R-:W-:-:S02]  /*8530*/  LOP3.LUT R5, R5, R14, RZ, 0x3c, !PT ;  /* 0x0000000e05057212 */ /* 0x000fc400078e3cff */
[----:B------:R-:W-:Y:S01]  /*8540*/  SEL R7, R7, RZ, P0 ;  /* 0x000000ff07077207 */ /* 0x000fe20000000000 */
[----:B------:R0:W-:Y:S01]  /*8550*/  UTMALDG.3D.MULTICAST [UR16], [UR42], UR7, desc[UR22] ;  /* 0x000016102a0073b4 */ /* 0x0001e20008011807 */
[----:B------:R0:W-:Y:S02]  /*8560*/  UTMALDG.3D.MULTICAST [UR8], [UR42], UR7, desc[UR22] ;  /* 0x000016082a0073b4 */ /* 0x0001e40008011807 */
[----:B0-----:R-:W-:Y:S05]  /*8570*/  @P1 BRA `(.L_x_170) ;  /* 0xfffffffc00141947 */ /* 0x001fea000383ffff */
.L_x_167:
[----:B------:R-:W-:Y:S05]  /*8580*/  BSYNC B1 ;  /* 0x0000000000017941 */ /* 0x000fea0003800000 */
.L_x_166:
[----:B------:R-:W-:Y:S01]  /*8590*/  LOP3.LUT P1, RZ, R10, 0xff, RZ, 0xc0, !PT ;  /* 0x000000ff0aff7812 */ /* 0x000fe2000782c0ff */
[----:B------:R-:W-:Y:S01]  /*85a0*/  IMAD.IADD R8, R9, 0x1, R8 ;  /* 0x0000000109087824 */ /* 0x000fe200078e0208 */
[----:B------:R-:W-:Y:S01]  /*85b0*/  IADD3 R16, P2, R16, UR38, RZ ;  /* 0x0000002610107c10 */ /* 0x000fe2000ff5e0ff */
[----:B------:R-:W-:Y:S01]  /*85c0*/  ULDC.64 UR8, c[0x0][0x650] ;  /* 0x0001940000087ab9 */ /* 0x000fe20000000a00 */
[----:B------:R-:W-:Y:S01]  /*85d0*/  BSSY B1, `(.L_x_171) ;  /* 0x000006d000017945 */ /* 0x000fe20003800000 */
[----:B------:R-:W-:Y:S01]  /*85e0*/  IMAD.MOV.U32 R21, RZ, RZ, -0x1 ;  /* 0xffffffffff157424 */ /* 0x000fe200078e00ff */
[----:B------:R-:W-:Y:S01]  /*85f0*/  SHF.R.U32.HI R4, RZ, 0x1, R8 ;  /* 0x00000001ff047819 */ /* 0x000fe20000011608 */
[----:B------:R-:W-:Y:S01]  /*8600*/  IMAD.MOV.U32 R20, RZ, RZ, -0x1 ;  /* 0xffffffffff147424 */ /* 0x000fe200078e00ff */
[----:B------:R-:W-:Y:S02]  /*8610*/  ISETP.GT.U32.AND P0, PT, R8, 0x1, PT ;  /* 0x000000010800780c */ /* 0x000fe40003f04070 */
[----:B------:R-:W-:-:S02]  /*8620*/  LOP3.LUT R4, R4, 0x1, RZ, 0xc0, !PT ;  /* 0x0000000104047812 */ /* 0x000fc400078ec0ff */
[----:B------:R-:W-:Y:S01]  /*8630*/  ISETP.LT.U32.AND P0, PT, R9, 0x2, P0 ;  /* 0x000000020900780c */ /* 0x000fe20000701070 */
[----:B------:R-:W0:Y:S01]  /*8640*/  @P1 S2R R6, SR_CgaCtaId ;  /* 0x0000000000061919 */ /* 0x000e220000008800 */
[----:B------:R-:W-:Y:S02]  /*8650*/  @P1 MOV R5, 0x400 ;  /* 0x0000040000051802 */ /* 0x000fe40000000f00 */
[----:B------:R-:W-:Y:S02]  /*8660*/  IADD3.X R17, R17, UR41, RZ, P2, !PT ;  /* 0x0000002911117c10 */ /* 0x000fe400097fe4ff */
[----:B------:R-:W-:Y:S02]  /*8670*/  ISETP.GE.U32.AND P2, PT, R16, UR8, PT ;  /* 0x0000000810007c0c */ /* 0x000fe4000bf46070 */
[----:B------:R-:W-:Y:S02]  /*8680*/  LOP3.LUT R8, R8, 0x1, RZ, 0xc0, !PT ;  /* 0x0000000108087812 */ /* 0x000fe400078ec0ff */
[----:B------:R-:W-:-:S02]  /*8690*/  PRMT R10, RZ, 0x7610, R10 ;  /* 0x00007610ff0a7816 */ /* 0x000fc4000000000a */
[----:B0-----:R-:W-:Y:S01]  /*86a0*/  @P1 LEA R5, R6, R5, 0x18 ;  /* 0x0000000506051211 */ /* 0x001fe200078ec0ff */
[----:B------:R-:W-:-:S03]  /*86b0*/  IMAD.MOV.U32 R6, RZ, RZ, -0x1 ;  /* 0xffffffffff067424 */ /* 0x000fc600078e00ff */
[----:B------:R0:W-:Y:S01]  /*86c0*/  @P1 SYNCS.ARRIVE.TRANS64.A1T0 RZ, [R5+URZ+0x38], RZ ;  /* 0x000038ff05ff19a7 */ /* 0x0001e2000810003f */
[----:B------:R-:W-:Y:S02]  /*86d0*/  ISETP.NE.U32.AND P1, PT, R4, 0x1, PT ;  /* 0x000000010400780c */ /* 0x000fe40003f25070 */
[----:B------:R-:W-:Y:S02]  /*86e0*/  SEL R4, RZ, 0x1, !P0 ;  /* 0x00000001ff047807 */ /* 0x000fe40004000000 */
[----:B------:R-:W-:Y:S02]  /*86f0*/  ISETP.GE.U32.AND.EX P0, PT, R17, UR9, PT, P2 ;  /* 0x0000000911007c0c */ /* 0x000fe4000bf06120 */
[----:B------:R-:W-:-:S04]  /*8700*/  ISETP.GT.U32.AND P1, PT, R9, 0x1, !P1 ;  /* 0x000000010900780c */ /* 0x000fc80004f24070 */
[----:B0-----:R-:W-:-:S04]  /*8710*/  SEL R5, RZ, 0x1, !P1 ;  /* 0x00000001ff057807 */ /* 0x001fc80004800000 */
[--C-:B------:R-:W-:Y:S02]  /*8720*/  LOP3.LUT R3, R5, R3, R4.reuse, 0x96, !PT ;  /* 0x0000000305037212 */ /* 0x100fe400078e9604 */
[----:B------:R-:W-:Y:S01]  /*8730*/  PRMT R4, RZ, 0x7610, R4 ;  /* 0x00007610ff047816 */ /* 0x000fe20000000004 */
[----:B------:R-:W-:Y:S06]  /*8740*/  @P0 BRA `(.L_x_172) ;  /* 0x0000000400540947 */ /* 0x000fec0003800000 */
[----:B------:R-:W0:Y:S01]  /*8750*/  S2R R15, SR_CTAID.X ;  /* 0x00000000000f7919 */ /* 0x000e220000002500 */
[----:B------:R-:W-:Y:S01]  /*8760*/  ULDC.64 UR8, c[0x0][0x628] ;  /* 0x00018a0000087ab9 */ /* 0x000fe20000000a00 */
[----:B------:R-:W-:Y:S01]  /*8770*/  ULDC UR10, c[0x0][0x630] ;  /* 0x00018c00000a7ab9 */ /* 0x000fe20000000800 */
[----:B------:R-:W-:Y:S01]  /*8780*/  ISETP.NE.U32.AND P0, PT, RZ, UR8, PT ;  /* 0x00000008ff007c0c */ /* 0x000fe2000bf05070 */
[----:B------:R-:W1:Y:S01]  /*8790*/  S2R R20, SR_CTAID.Y ;  /* 0x0000000000147919 */ /* 0x000e620000002600 */
[----:B------:R-:W-:Y:S01]  /*87a0*/  ULDC UR11, c[0x0][0x150] ;  /* 0x00005400000b7ab9 */ /* 0x000fe20000000800 */
[----:B------:R-:W-:Y:S01]  /*87b0*/  IMAD.MOV.U32 R4, RZ, RZ, R16 ;  /* 0x000000ffff047224 */ /* 0x000fe200078e0010 */
[----:B------:R-:W-:Y:S01]  /*87c0*/  ISETP.NE.AND.EX P0, PT, RZ, UR9, PT, P0 ;  /* 0x00000009ff007c0c */ /* 0x000fe2000bf05300 */
[----:B------:R-:W-:Y:S01]  /*87d0*/  IMAD.MOV.U32 R5, RZ, RZ, R17 ;  /* 0x000000ffff057224 */ /* 0x000fe200078e0011 */
[----:B0-----:R-:W-:-:S11]  /*87e0*/  I2FP.F32.U32 R22, R15 ;  /* 0x0000000f00167245 */ /* 0x001fd60000201000 */
[----:B------:R-:W-:Y:S05]  /*87f0*/  @!P0 BRA `(.L_x_173) ;  /* 0x0000000000288947 */ /* 0x000fea0003800000 */
[----:B------:R-:W-:Y:S02]  /*8800*/  ULDC UR7, c[0x0][0x634] ;  /* 0x00018d0000077ab9 */ /* 0x000fe40000000800 */
[----:B------:R-:W-:-:S05]  /*8810*/  IADD3 R5, P0, R16, UR7, RZ ;  /* 0x0000000710057c10 */ /* 0x000fca000ff1e0ff */
[----:B------:R-:W-:-:S04]  /*8820*/  IMAD.X R21, RZ, RZ, R17, P0 ;  /* 0x000000ffff157224 */ /* 0x000fc800000e0611 */
[----:B------:R-:W-:-:S04]  /*8830*/  IMAD.WIDE.U32 R6, R21, UR8, RZ ;  /* 0x0000000815067c25 */ /* 0x000fc8000f8e00ff */
[----:B------:R-:W-:-:S04]  /*8840*/  IMAD.WIDE.U32 R6, P0, R5, UR9, R6 ;  /* 0x0000000905067c25 */ /* 0x000fc8000f800006 */
[----:B------:R-:W-:-:S04]  /*8850*/  IMAD.WIDE.U32 R4, R5, UR8, RZ ;  /* 0x0000000805047c25 */ /* 0x000fc8000f8e00ff */
[----:B------:R-:W-:Y:S01]  /*8860*/  IMAD.MOV.U32 R4, RZ, RZ, R7 ;  /* 0x000000ffff047224 */ /* 0x000fe200078e0007 */
[----:B------:R-:W-:Y:S01]  /*8870*/  IADD3 RZ, P1, R5, R6, RZ ;  /* 0x0000000605ff7210 */ /* 0x000fe20007f3e0ff */
[----:B------:R-:W-:-:S04]  /*8880*/  IMAD.X R5, RZ, RZ, RZ, P0 ;  /* 0x000000ffff057224 */ /* 0x000fc800000e06ff */
[----:B------:R-:W-:-:S08]  /*8890*/  IMAD.WIDE.U32.X R4, R21, UR9, R4, P1 ;  /* 0x0000000915047c25 */ /* 0x000fd000088e0404 */
.L_x_173:
[--C-:B------:R-:W-:Y:S01]  /*88a0*/  SHF.R.U64 R14, R4, UR10, R5.reuse ;  /* 0x0000000a040e7c19 */ /* 0x100fe20008001205 */
[----:B------:R-:W-:Y:S01]  /*88b0*/  FMUL R22, R22, UR11 ;  /* 0x0000000b16167c20 */ /* 0x000fe20008400000 */
[----:B------:R-:W-:Y:S01]  /*88c0*/  SHF.R.U32.HI R4, RZ, UR10, R5 ;  /* 0x0000000aff047c19 */ /* 0x000fe20008011605 */
[----:B------:R-:W0:Y:S01]  /*88d0*/  LDC R6, c[0x0][0x144] ;  /* 0x00005100ff067b82 */ /* 0x000e220000000800 */
[----:B------:R-:W-:Y:S01]  /*88e0*/  IADD3 R5, P0, RZ, -R14, RZ ;  /* 0x8000000eff057210 */ /* 0x000fe20007f1e0ff */
[----:B------:R-:W-:Y:S01]  /*88f0*/  ULDC UR7, c[0x0][0x154] ;  /* 0x0000550000077ab9 */ /* 0x000fe20000000800 */
[----:B-1----:R-:W-:Y:S01]  /*8900*/  I2FP.F32.U32 R7, R20 ;  /* 0x0000001400077245 */ /* 0x002fe20000201000 */
[----:B------:R-:W1:Y:S01]  /*8910*/  F2I.U32.TRUNC.NTZ R22, R22 ;  /* 0x0000001600167305 */ /* 0x000e62000020f000 */
[----:B------:R-:W-:Y:S01]  /*8920*/  ULDC.64 UR8, c[0x0][0x620] ;  /* 0x0001880000087ab9 */ /* 0x000fe20000000a00 */
[----:B------:R-:W-:Y:S01]  /*8930*/  IMAD.X R4, RZ, RZ, ~R4, P0 ;  /* 0x000000ffff047224 */ /* 0x000fe200000e0e04 */
[----:B------:R-:W-:Y:S01]  /*8940*/  ISETP.NE.AND P2, PT, R2, 0x1, PT ;  /* 0x000000010200780c */ /* 0x000fe20003f45270 */
[----:B------:R-:W-:Y:S01]  /*8950*/  FMUL R23, R7, UR7 ;  /* 0x0000000707177c20 */ /* 0x000fe20008400000 */
[----:B------:R-:W2:Y:S01]  /*8960*/  LDC R25, c[0x0][0x148] ;  /* 0x00005200ff197b82 */ /* 0x000ea20000000800 */
[----:B------:R-:W-:Y:S01]  /*8970*/  IMAD R4, R4, UR8, RZ ;  /* 0x0000000804047c24 */ /* 0x000fe2000f8e02ff */
[----:B------:R-:W-:-:S03]  /*8980*/  ULDC UR7, c[0x0][0x618] ;  /* 0x0001860000077ab9 */ /* 0x000fc60000000800 */
[----:B------:R-:W3:Y:S01]  /*8990*/  F2I.U32.TRUNC.NTZ R23, R23 ;  /* 0x0000001700177305 */ /* 0x000ee2000020f000 */
[C---:B------:R-:W-:Y:S02]  /*89a0*/  IMAD R7, R5.reuse, UR9, R4 ;  /* 0x0000000905077c24 */ /* 0x040fe4000f8e0204 */
[----:B------:R-:W-:Y:S01]  /*89b0*/  IMAD.WIDE.U32 R4, R5, UR8, R16 ;  /* 0x0000000805047c25 */ /* 0x000fe2000f8e0010 */
[----:B------:R-:W-:Y:S02]  /*89c0*/  ULDC.64 UR8, c[0x0][0x640] ;  /* 0x0001900000087ab9 */ /* 0x000fe40000000a00 */
[----:B------:R-:W-:Y:S01]  /*89d0*/  ISETP.NE.U32.AND P0, PT, RZ, UR8, PT ;  /* 0x00000008ff007c0c */ /* 0x000fe2000bf05070 */
[----:B------:R-:W-:Y:S02]  /*89e0*/  IMAD.IADD R5, R5, 0x1, R7 ;  /* 0x0000000105057824 */ /* 0x000fe400078e0207 */
[----:B-1----:R-:W-:Y:S01]  /*89f0*/  IMAD.MOV R22, RZ, RZ, -R22 ;  /* 0x000000ffff167224 */ /* 0x002fe200078e0a16 */
[----:B------:R-:W-:-:S02]  /*8a00*/  ISETP.NE.AND.EX P0, PT, RZ, UR9, PT, P0 ;  /* 0x00000009ff007c0c */ /* 0x000fc4000bf05300 */
[----:B------:R-:W-:Y:S01]  /*8a10*/  SHF.R.U64 R21, R4, UR7, R5 ;  /* 0x0000000704157c19 */ /* 0x000fe20008001205 */
[----:B0-----:R-:W-:Y:S01]  /*8a20*/  IMAD R15, R6, R22, R15 ;  /* 0x00000016060f7224 */ /* 0x001fe200078e020f */
[----:B------:R-:W-:Y:S01]  /*8a30*/  SHF.R.U32.HI R4, RZ, UR7, R5 ;  /* 0x00000007ff047c19 */ /* 0x000fe20008011605 */
[----:B------:R-:W-:Y:S01]  /*8a40*/  ULDC UR7, c[0x0][0x608] ;  /* 0x0001820000077ab9 */ /* 0x000fe20000000800 */
[----:B---3--:R-:W-:Y:S02]  /*8a50*/  IMAD.MOV R6, RZ, RZ, -R23 ;  /* 0x000000ffff067224 */ /* 0x008fe400078e0a17 */
[--C-:B------:R-:W-:Y:S02]  /*8a60*/  SHF.R.U64 R22, R21, UR7, R4.reuse ;  /* 0x0000000715167c19 */ /* 0x100fe40008001204 */
[----:B------:R-:W-:Y:S01]  /*8a70*/  SHF.R.U32.HI R5, RZ, UR7, R4 ;  /* 0x00000007ff057c19 */ /* 0x000fe20008011604 */
[----:B------:R-:W-:Y:S01]  /*8a80*/  ULDC UR7, c[0x0][0x658] ;  /* 0x0001960000077ab9 */ /* 0x000fe20000000800 */
[----:B--2---:R-:W-:-:S02]  /*8a90*/  @P2 IMAD R15, R25, R6, R20 ;  /* 0x00000006190f2224 */ /* 0x004fc400078e0214 */
[--C-:B------:R-:W-:Y:S02]  /*8aa0*/  SHF.R.U64 R20, R22, UR7, R5.reuse ;  /* 0x0000000716147c19 */ /* 0x100fe40008001205 */
[----:B------:R-:W-:-:S03]  /*8ab0*/  SHF.R.U32.HI R23, RZ, UR7, R5 ;  /* 0x00000007ff177c19 */ /* 0x000fc60008011605 */
[----:B------:R-:W-:Y:S02]  /*8ac0*/  IMAD.MOV.U32 R6, RZ, RZ, R20 ;  /* 0x000000ffff067224 */ /* 0x000fe400078e0014 */
[----:B------:R-:W-:Y:S01]  /*8ad0*/  IMAD.MOV.U32 R5, RZ, RZ, R23 ;  /* 0x000000ffff057224 */ /* 0x000fe200078e0017 */
[----:B------:R-:W-:Y:S06]  /*8ae0*/  @!P0 BRA `(.L_x_174) ;  /* 0x00000000002c8947 */ /* 0x000fec0003800000 */
        /* <DEDUP_REMOVED lines=9> */
[----:B------:R-:W-:-:S04]  /*8b80*/  IMAD.WIDE.U32.X R4, R23, UR9, R4, P1 ;  /* 0x0000000917047c25 */ /* 0x000fc800088e0404 */
[----:B------:R-:W-:-:S07]  /*8b90*/  IMAD.MOV.U32 R6, RZ, RZ, R4 ;  /* 0x000000ffff067224 */ /* 0x000fce00078e0004 */
.L_x_174:
[----:B------:R-:W-:Y:S01]  /*8ba0*/  ULDC UR7, c[0x0][0x648] ;  /* 0x0001920000077ab9 */ /* 0x000fe20000000800 */
[----:B------:R-:W-:Y:S01]  /*8bb0*/  LOP3.LUT R4, R22, UR6, RZ, 0xc0, !PT ;  /* 0x0000000616047c12 */ /* 0x000fe2000f8ec0ff */
[----:B------:R-:W-:Y:S01]  /*8bc0*/  ULDC UR8, c[0x0][0x610] ;  /* 0x0001840000087ab9 */ /* 0x000fe20000000800 */
[----:B------:R-:W-:Y:S01]  /*8bd0*/  SHF.R.U64 R5, R6, UR7, R5 ;  /* 0x0000000706057c19 */ /* 0x000fe20008001205 */
[----:B------:R-:W-:Y:S01]  /*8be0*/  ULDC UR7, c[0x0][0x638] ;  /* 0x00018e0000077ab9 */ /* 0x000fe20000000800 */
[----:B------:R-:W-:-:S03]  /*8bf0*/  LOP3.LUT R21, R21, UR4, RZ, 0xc0, !PT ;  /* 0x0000000415157c12 */ /* 0x000fc6000f8ec0ff */
[----:B------:R-:W-:Y:S02]  /*8c00*/  IMAD.MOV R7, RZ, RZ, -R5 ;  /* 0x000000ffff077224 */ /* 0x000fe400078e0a05 */
[----:B------:R-:W-:Y:S02]  /*8c10*/  IMAD R4, R5, UR5, R4 ;  /* 0x0000000505047c24 */ /* 0x000fe4000f8e0204 */
[----:B------:R-:W-:Y:S01]  /*8c20*/  IMAD R20, R7, UR7, R20 ;  /* 0x0000000707147c24 */ /* 0x000fe2000f8e0214 */
[----:B------:R-:W-:Y:S01]  /*8c30*/  ULDC UR7, c[0x0][0x600] ;  /* 0x0001800000077ab9 */ /* 0x000fe20000000800 */
[----:B------:R-:W-:Y:S02]  /*8c40*/  IMAD R15, R4, UR8, R15 ;  /* 0x00000008040f7c24 */ /* 0x000fe4000f8e020f */
[----:B------:R-:W-:Y:S02]  /*8c50*/  IMAD R6, R20, UR7, R21 ;  /* 0x0000000714067c24 */ /* 0x000fe4000f8e0215 */
[----:B------:R-:W-:-:S03]  /*8c60*/  IMAD.MOV.U32 R4, RZ, RZ, 0x1 ;  /* 0x00000001ff047424 */ /* 0x000fc600078e00ff */
[----:B------:R-:W-:Y:S02]  /*8c70*/  SEL R20, R6, R15, !P2 ;  /* 0x0000000f06147207 */ /* 0x000fe40005000000 */
[----:B------:R-:W-:Y:S01]  /*8c80*/  SEL R21, R15, R6, !P2 ;  /* 0x000000060f157207 */ /* 0x000fe20005000000 */
[----:B------:R-:W-:-:S07]  /*8c90*/  IMAD.MOV.U32 R6, RZ, RZ, R14 ;  /* 0x000000ffff067224 */ /* 0x000fce00078e000e */
.L_x_172:
[----:B------:R-:W-:Y:S05]  /*8ca0*/  BSYNC B1 ;  /* 0x0000000000017941 */ /* 0x000fea0003800000 */
.L_x_171:
[----:B------:R-:W-:-:S13]  /*8cb0*/  LOP3.LUT P0, RZ, R4, 0xff, RZ, 0xc0, !PT ;  /* 0x000000ff04ff7812 */ /* 0x000fda000780c0ff */
[----:B------:R-:W-:Y:S05]  /*8cc0*/  @P0 BRA `(.L_x_175) ;  /* 0xfffffff4000c0947 */ /* 0x000fea000383ffff */
[----:B------:R-:W-:Y:S05]  /*8cd0*/  BSYNC B0 ;  /* 0x0000000000007941 */ /* 0x000fea0003800000 */
.L_x_164:
[----:B------:R-:W-:-:S03]  /*8ce0*/  UMOV UR7, 0xffffffff ;  /* 0xffffffff00077882 */ /* 0x000fc60000000000 */
[----:B------:R-:W-:Y:S05]  /*8cf0*/  BRA.DIV UR7, `(.L_x_176) ;  /* 0x0000000207cc7947 */ /* 0x000fea000b800000 */
[----:B------:R-:W-:-:S13]  /*8d00*/  ELECT P6, URZ, PT ;  /* 0x00000000003f782f */ /* 0x000fda00038c0000 */
.L_x_188:
[----:B------:R-:W-:Y:S04]  /*8d10*/  BSSY B0, `(.L_x_177) ;  /* 0x0000019000007945 */ /* 0x000fe80003800000 */
[----:B------:R-:W-:Y:S05]  /*8d20*/  @!P6 BRA `(.L_x_178) ;  /* 0x00000000005ce947 */ /* 0x000fea0003800000 */
[----:B------:R-:W-:-:S04]  /*8d30*/  LOP3.LUT R18, R18, 0x2, RZ, 0xfc, !PT ;  /* 0x0000000212127812 */ /* 0x000fc800078efcff */
[----:B------:R-:W-:-:S13]  /*8d40*/  ISETP.NE.AND P0, PT, R18, 0x3, PT ;  /* 0x000000031200780c */ /* 0x000fda0003f05270 */
[----:B------:R-:W-:Y:S05]  /*8d50*/  @!P0 BRA `(.L_x_179) ;  /* 0x0000000000048947 */ /* 0x000fea0003800000 */
[----:B------:R-:W-:Y:S01]  /*8d60*/  BPT.TRAP 0x1 ;  /* 0x000000040000795c */ /* 0x000fe20000300000 */
.L_x_179:
[----:B------:R-:W0:Y:S01]  /*8d70*/  S2R R5, SR_CgaCtaId ;  /* 0x0000000000057919 */ /* 0x000e220000008800 */
[----:B------:R-:W-:Y:S02]  /*8d80*/  MOV R0, 0x400 ;  /* 0x0000040000007802 */ /* 0x000fe40000000f00 */
[----:B------:R-:W-:Y:S02]  /*8d90*/  SHF.L.U32 R2, R3, 0x1f, RZ ;  /* 0x0000001f03027819 */ /* 0x000fe400000006ff */
[----:B0-----:R-:W-:-:S05]  /*8da0*/  LEA R5, R5, R0, 0x18 ;  /* 0x0000000005057211 */ /* 0x001fca00078ec0ff */
[----:B------:R-:W-:-:S04]  /*8db0*/  VIADD R5, R5, 0x10 ;  /* 0x0000001005057836 */ /* 0x000fc80000000000 */
[C---:B------:R-:W-:Y:S02]  /*8dc0*/  IMAD R7, R8.reuse, 0x8, R5 ;  /* 0x0000000808077824 */ /* 0x040fe400078e0205 */
[----:B------:R-:W-:Y:S02]  /*8dd0*/  VIADD R8, R8, 0x1 ;  /* 0x0000000108087836 */ /* 0x000fe40000000000 */
[----:B------:R-:W0:Y:S03]  /*8de0*/  SYNCS.PHASECHK.TRANS64.TRYWAIT P0, [R7+URZ], R2 ;  /* 0x00000002070075a7 */ /* 0x000e26000800017f */
[----:B------:R-:W-:-:S04]  /*8df0*/  ISETP.NE.AND P1, PT, R8, 0x2, PT ;  /* 0x000000020800780c */ /* 0x000fc80003f25270 */
[----:B------:R-:W-:Y:S02]  /*8e00*/  SEL R0, RZ, 0x1, P1 ;  /* 0x00000001ff007807 */ /* 0x000fe40000800000 */
[----:B------:R-:W-:Y:S02]  /*8e10*/  SEL R8, R8, RZ, P1 ;  /* 0x000000ff08087207 */ /* 0x000fe40000800000 */
[----:B------:R-:W-:Y:S01]  /*8e20*/  LOP3.LUT R0, R3, R0, RZ, 0x3c, !PT ;  /* 0x0000000003007212 */ /* 0x000fe200078e3cff */
[----:B0-----:R-:W-:Y:S06]  /*8e30*/  @!P0 BRA `(.L_x_180) ;  /* 0x00000000009c8947 */ /* 0x001fec0003800000 */
.L_x_189:
[----:B------:R-:W-:Y:S01]  /*8e40*/  IMAD R5, R8, 0x8, R5 ;  /* 0x0000000808057824 */ /* 0x000fe200078e0205 */
[----:B------:R-:W-:-:S07]  /*8e50*/  SHF.L.U32 R0, R0, 0x1f, RZ ;  /* 0x0000001f00007819 */ /* 0x000fce00000006ff */
.L_x_181:
[----:B-1----:R1:W2:Y:S02]  /*8e60*/  SYNCS.PHASECHK.TRANS64.TRYWAIT P0, [R5+URZ], R0 ;  /* 0x00000000050075a7 */ /* 0x0022a4000800017f */
[----:B--2---:R-:W-:Y:S05]  /*8e70*/  @!P0 NANOSLEEP.SYNCS 0x989680 ;  /* 0x009896800000895d */ /* 0x004fea0003900000 */
[----:B------:R-:W2:Y:S02]  /*8e80*/  @!P0 SYNCS.PHASECHK.TRANS64 P0, [R5+URZ], R0 ;  /* 0x00000000050085a7 */ /* 0x000ea4000800007f */
[----:B--2---:R-:W-:Y:S05]  /*8e90*/  @!P0 BRA `(.L_x_181) ;  /* 0xfffffffc00f08947 */ /* 0x004fea000383ffff */
.L_x_178:
[----:B------:R-:W-:Y:S05]  /*8ea0*/  BSYNC B0 ;  /* 0x0000000000007941 */ /* 0x000fea0003800000 */
.L_x_177:
[----:B------:R-:W-:Y:S05]  /*8eb0*/  EXIT ;  /* 0x000000000000794d */ /* 0x000fea0003800000 */
.L_x_21:
[----:B-1----:R1:W2:Y:S02]  /*8ec0*/  SYNCS.PHASECHK.TRANS64.TRYWAIT P1, [R3+URZ], R0 ;  /* 0x00000000030075a7 */ /* 0x0022a4000802017f */
[----:B--2---:R-:W-:Y:S05]  /*8ed0*/  @!P1 NANOSLEEP.SYNCS 0x989680 ;  /* 0x009896800000995d */ /* 0x004fea0003900000 */
[----:B------:R-:W2:Y:S02]  /*8ee0*/  @!P1 SYNCS.PHASECHK.TRANS64 P1, [R3+URZ], R0 ;  /* 0x00000000030095a7 */ /* 0x000ea4000802007f */
[----:B--2---:R-:W-:Y:S05]  /*8ef0*/  @!P1 BRA `(.L_x_21) ;  /* 0xfffffffc00f09947 */ /* 0x004fea000383ffff */
[----:B------:R-:W-:Y:S05]  /*8f00*/  BRA `(.L_x_20) ;  /* 0xffffff8800287947 */ /* 0x000fea000383ffff */
.L_x_26:
[----:B-1----:R1:W2:Y:S02]  /*8f10*/  SYNCS.PHASECHK.TRANS64.TRYWAIT P1, [R5+URZ], R4 ;  /* 0x00000004050075a7 */ /* 0x0022a4000802017f */
[----:B--2---:R-:W-:Y:S05]  /*8f20*/  @!P1 NANOSLEEP.SYNCS 0x989680 ;  /* 0x009896800000995d */ /* 0x004fea0003900000 */
[----:B------:R-:W2:Y:S02]  /*8f30*/  @!P1 SYNCS.PHASECHK.TRANS64 P1, [R5+URZ], R4 ;  /* 0x00000004050095a7 */ /* 0x000ea4000802007f */
[----:B--2---:R-:W-:Y:S05]  /*8f40*/  @!P1 BRA `(.L_x_26) ;  /* 0xfffffffc00f09947 */ /* 0x004fea000383ffff */
[----:B------:R-:W-:Y:S05]  /*8f50*/  BRA `(.L_x_25) ;  /* 0xffffff9000387947 */ /* 0x000fea000383ffff */
.L_x_165:
[----:B------:R-:W-:Y:S01]  /*8f60*/  BSSY B1, `(.L_x_182) ;  /* 0x0000006000017945 */ /* 0x000fe20003800000 */
[----:B------:R-:W-:-:S07]  /*8f70*/  IMAD.MOV.U32 R15, RZ, RZ, -0x1 ;  /* 0xffffffffff0f7424 */ /* 0x000fce00078e00ff */
[----:B------:R-:W-:Y:S05]  /*8f80*/  WARPSYNC.COLLECTIVE R15, `(.L_x_183) ;  /* 0x000000000f0c7348 */ /* 0x000fea0003c00000 */
[----:B------:R-:W-:Y:S02]  /*8f90*/  ELECT P6, UR62, PT ;  /* 0x00000000003e782f */ /* 0x000fe400038c0000 */
[----:B------:R-:W-:Y:S01]  /*8fa0*/  MOV R14, UR62 ;  /* 0x0000003e000e7c02 */ /* 0x000fe20008000f00 */
[----:B------:R-:W-:Y:S10]  /*8fb0*/  ENDCOLLECTIVE ;  /* 0x000000000000791b */ /* 0x000ff40003800000 */
.L_x_183:
[----:B------:R-:W-:Y:S05]  /*8fc0*/  BSYNC B1 ;  /* 0x0000000000017941 */ /* 0x000fea0003800000 */
.L_x_182:
[----:B------:R-:W-:Y:S05]  /*8fd0*/  BRA `(.L_x_184) ;  /* 0xfffffff000547947 */ /* 0x000fea000383ffff */
.L_x_168:
[----:B-1----:R1:W2:Y:S02]  /*8fe0*/  SYNCS.PHASECHK.TRANS64.TRYWAIT P0, [R23+URZ+0x10], R14 ;  /* 0x0000100e170075a7 */ /* 0x0022a4000800017f */
[----:B--2---:R-:W-:Y:S05]  /*8ff0*/  @!P0 NANOSLEEP.SYNCS 0x989680 ;  /* 0x009896800000895d */ /* 0x004fea0003900000 */
[----:B------:R-:W2:Y:S02]  /*9000*/  @!P0 SYNCS.PHASECHK.TRANS64 P0, [R23+URZ+0x10], R14 ;  /* 0x0000100e170085a7 */ /* 0x000ea4000800007f */
[----:B--2---:R-:W-:Y:S05]  /*9010*/  @!P0 BRA `(.L_x_168) ;  /* 0xfffffffc00f08947 */ /* 0x004fea000383ffff */
[----:B------:R-:W-:Y:S05]  /*9020*/  BRA `(.L_x_185) ;  /* 0xfffffff0008c7947 */ /* 0x000fea000383ffff */
.L_x_176:
[----:B------:R-:W-:Y:S01]  /*9030*/  BSSY B0, `(.L_x_186) ;  /* 0x0000006000007945 */ /* 0x000fe20003800000 */
[----:B------:R-:W-:-:S07]  /*9040*/  IMAD.MOV.U32 R15, RZ, RZ, -0x1 ;  /* 0xffffffffff0f7424 */ /* 0x000fce00078e00ff */
[----:B------:R-:W-:Y:S05]  /*9050*/  WARPSYNC.COLLECTIVE R15, `(.L_x_187) ;  /* 0x000000000f0c7348 */ /* 0x000fea0003c00000 */
[----:B------:R-:W-:Y:S02]  /*9060*/  ELECT P6, UR62, PT ;  /* 0x00000000003e782f */ /* 0x000fe400038c0000 */
[----:B------:R-:W-:Y:S01]  /*9070*/  MOV R14, UR62 ;  /* 0x0000003e000e7c02 */ /* 0x000fe20008000f00 */
[----:B------:R-:W-:Y:S10]  /*9080*/  ENDCOLLECTIVE ;  /* 0x000000000000791b */ /* 0x000ff40003800000 */
.L_x_187:
[----:B------:R-:W-:Y:S05]  /*9090*/  BSYNC B0 ;  /* 0x0000000000007941 */ /* 0x000fea0003800000 */
.L_x_186:
[----:B------:R-:W-:Y:S05]  /*90a0*/  BRA `(.L_x_188) ;  /* 0xfffffffc00187947 */ /* 0x000fea000383ffff */
.L_x_180:
[----:B0-----:R0:W1:Y:S02]  /*90b0*/  SYNCS.PHASECHK.TRANS64.TRYWAIT P0, [R7+URZ], R2 ;  /* 0x00000002070075a7 */ /* 0x001064000800017f */
[----:B-1----:R-:W-:Y:S05]  /*90c0*/  @!P0 NANOSLEEP.SYNCS 0x989680 ;  /* 0x009896800000895d */ /* 0x002fea0003900000 */
[----:B------:R-:W1:Y:S02]  /*90d0*/  @!P0 SYNCS.PHASECHK.TRANS64 P0, [R7+URZ], R2 ;  /* 0x00000002070085a7 */ /* 0x000e64000800007f */
[----:B-1----:R-:W-:Y:S05]  /*90e0*/  @!P0 BRA `(.L_x_180) ;  /* 0xfffffffc00f08947 */ /* 0x002fea000383ffff */
[----:B------:R-:W-:Y:S05]  /*90f0*/  BRA `(.L_x_189) ;  /* 0xfffffffc00507947 */ /* 0x000fea000383ffff */
.L_x_190:
[----:B------:R-:W-:-:S00]  /*9100*/  BRA `(.L_x_190) ;  /* 0xfffffffc00fc7947 */ /* 0x000fc0000383ffff */
[----:B------:R-:W-:-:S00]  /*9110*/  NOP ;  /* 0x0000000000007918 */ /* 0x000fc00000000000 */
        /* <DEDUP_REMOVED lines=14> */
.L_x_191:


//--------------------- .nv.global.init           --------------------------
	.section	.nv.global.init,"aw",@progbits
.nv.global.init:
	.type		$str$22,@object
	.size		$str$22,($str$23 - $str$22)
$str$22:
        /*0000*/ 	.byte	0x6b, 0x5f, 0x74, 0x69, 0x6c, 0x65, 0x5f, 0x63, 0x6f, 0x75, 0x6e, 0x74, 0x20, 0x3e, 0x3d, 0x20
        /*0010*/ 	.byte	0x31, 0x00
	.type		$str$23,@object
	.size		$str$23,(__unnamed_1 - $str$23)
$str$23:
        /*0012*/ 	.byte	0x2f, 0x74, 0x6d, 0x70, 0x2f, 0x63, 0x75, 0x74, 0x6c, 0x61, 0x73, 0x73, 0x5f, 0x73, 0x77, 0x65
        /*0022*/ 	.byte	0x65, 0x70, 0x5f, 0x73, 0x72, 0x63, 0x2f, 0x69, 0x6e, 0x63, 0x6c, 0x75, 0x64, 0x65, 0x2f, 0x63
        /*0032*/ 	.byte	0x75, 0x74, 0x6c, 0x61, 0x73, 0x73, 0x2f, 0x67, 0x65, 0x6d, 0x6d, 0x2f, 0x63, 0x6f, 0x6c, 0x6c
        /*0042*/ 	.byte	0x65, 0x63, 0x74, 0x69, 0x76, 0x65, 0x2f, 0x73, 0x6d, 0x39, 0x30, 0x5f, 0x6d, 0x6d, 0x61, 0x5f
        /*0052*/ 	.byte	0x74, 0x6d, 0x61, 0x5f, 0x67, 0x6d, 0x6d, 0x61, 0x5f, 0x73, 0x73, 0x5f, 0x77, 0x61, 0x72, 0x70
        /*0062*/ 	.byte	0x73, 0x70, 0x65, 0x63, 0x69, 0x61, 0x6c, 0x69, 0x7a, 0x65, 0x64, 0x2e, 0x68, 0x70, 0x70, 0x00
	.type		__unnamed_1,@object
	.size		__unnamed_1,(.L_0 - __unnamed_1)
__unnamed_1:
        /*0072*/ 	.byte	0x76, 0x6f, 0x69, 0x64, 0x20, 0x63, 0x75, 0x74, 0x6c, 0x61, 0x73, 0x73, 0x3a, 0x3a, 0x67, 0x65
        /* <DEDUP_REMOVED lines=177> */
        /*0b92*/ 	.byte	0x6e, 0x74, 0x69, 0x74, 0x79, 0x5d, 0x00
.L_0:


//--------------------- .nv.shared._ZN7cutlass13device_kernelINS_4gemm6kernel13GemmUniversalIN4cute5tupleIJiiiiEEENS1_10collective13CollectiveMmaINS1_34MainloopSm90TmaGmmaWarpSpecializedILi2ENS5_IJNS4_1CILi8EEENSA_ILi1EEESC_EEENS1_35KernelTmaWarpSpecializedCooperativeEEENS5_IJNSA_ILi256EEENSA_ILi64EEESH_EEENS_10tfloat32_tENS5_IJlSC_lEEESJ_SK_NS4_8TiledMMAINS4_8MMA_AtomIJNS4_4SM904GMMA29MMA_64x64x8_F32TF32TF32_SS_TNILNSO_7ScaleInE1ELSQ_1EEEEEENS4_6LayoutINS5_IJNSA_ILi2EEESC_SC_EEENS5_IJSC_NSA_ILi0EEESW_EEEEENS5_IJNS4_10UnderscoreESZ_SZ_EEEEENS4_13SM90_TMA_LOADENS4_14ComposedLayoutINS4_7SwizzleILi3ELi4ELi3EEENS4_18smem_ptr_flag_bitsILi32EEENST_INS5_IJSB_NSA_ILi32EEEEEENS5_IJS18_SC_EEEEEEEvNS4_8identityENS4_23SM90_TMA_LOAD_MULTICASTES1C_vS1D_EENS_8epilogue10collective6detail29Sm90TmaWarpSpecializedAdapterINS1H_15DefaultEpilogueISJ_SK_SK_NS1G_6thread17LinearCombinationISJ_Li1EffLNS1L_9ScaleType4KindE0ELNS_15FloatRoundStyleE2ESJ_EENS1_15EpilogueDefaultEEEEEvvEEEEvNT_6ParamsE --------------------------
	.section	.nv.shared._ZN7cutlass13device_kernelINS_4gemm6kernel13GemmUniversalIN4cute5tupleIJiiiiEEENS1_10collective13CollectiveMmaINS1_34MainloopSm90TmaGmmaWarpSpecializedILi2ENS5_IJNS4_1CILi8EEENSA_ILi1EEESC_EEENS1_35KernelTmaWarpSpecializedCooperativeEEENS5_IJNSA_ILi256EEENSA_ILi64EEESH_EEENS_10tfloat32_tENS5_IJlSC_lEEESJ_SK_NS4_8TiledMMAINS4_8MMA_AtomIJNS4_4SM904GMMA29MMA_64x64x8_F32TF32TF32_SS_TNILNSO_7ScaleInE1ELSQ_1EEEEEENS4_6LayoutINS5_IJNSA_ILi2EEESC_SC_EEENS5_IJSC_NSA_ILi0EEESW_EEEEENS5_IJNS4_10UnderscoreESZ_SZ_EEEEENS4_13SM90_TMA_LOADENS4_14ComposedLayoutINS4_7SwizzleILi3ELi4ELi3EEENS4_18smem_ptr_flag_bitsILi32EEENST_INS5_IJSB_NSA_ILi32EEEEEENS5_IJS18_SC_EEEEEEEvNS4_8identityENS4_23SM90_TMA_LOAD_MULTICASTES1C_vS1D_EENS_8epilogue10collective6detail29Sm90TmaWarpSpecializedAdapterINS1H_15DefaultEpilogueISJ_SK_SK_NS1G_6thread17LinearCombinationISJ_Li1EffLNS1L_9ScaleType4KindE0ELNS_15FloatRoundStyleE2ESJ_EENS1_15EpilogueDefaultEEEEEvvEEEEvNT_6ParamsE,"aw",@nobits
	.sectionflags	@""
	.align	16
	.zero		1024


//--------------------- .nv.shared.reserved.0     --------------------------
	.section	.nv.shared.reserved.0,"aw",@nobits
	.weak		__nv_reservedSMEM_offset_0_alias
	.size		__nv_reservedSMEM_offset_0_alias, 0, 0
	.other		__nv_reservedSMEM_offset_0_alias,@"STO_CUDA_RESERVED_SHARED STV_DEFAULT"
__nv_reservedSMEM_offset_0_alias:
	.zero		0


//--------------------- .nv.global                --------------------------
	.section	.nv.global,"aw",@nobits
.nv.global:
	.type		_ZN40_INTERNAL_5dc4933b_4_k_cu_f269dc76_274684cute1_E,@object
	.size		_ZN40_INTERNAL_5dc4933b_4_k_cu_f269dc76_274684cute1_E,(_ZN40_INTERNAL_5dc4933b_4_k_cu_f269dc76_274684cuda3std3__45__cpo6cbeginE - _ZN40_INTERNAL_5dc4933b_4_k_cu_f269dc76_274684cute1_E)
_ZN40_INTERNAL_5dc4933b_4_k_cu_f269dc76_274684cute1_E:
	.zero		1
	.type		_ZN40_INTERNAL_5dc4933b_4_k_cu_f269dc76_274684cuda3std3__45__cpo6cbeginE,@object
	.size		_ZN40_INTERNAL_5dc4933b_4_k_cu_f269dc76_274684cuda3std3__45__cpo6cbeginE,(_ZN40_INTERNAL_5dc4933b_4_k_cu_f269dc76_274684cuda3std3__48in_placeE - _ZN40_INTERNAL_5dc4933b_4_k_cu_f269dc76_274684cuda3std3__45__cpo6cbeginE)
_ZN40_INTERNAL_5dc4933b_4_k_cu_f269dc76_274684cuda3std3__45__cpo6cbeginE:
	.zero		1
	.type		_ZN40_INTERNAL_5dc4933b_4_k_cu_f269dc76_274684cuda3std3__48in_placeE,@object
	.size		_ZN40_INTERNAL_5dc4933b_4_k_cu_f269dc76_274684cuda3std3__48in_placeE,(_ZN40_INTERNAL_5dc4933b_4_k_cu_f269dc76_274684cuda3std6ranges3__45__cpo9iter_moveE - _ZN40_INTERNAL_5dc4933b_4_k_cu_f269dc76_274684cuda3std3__48in_placeE)
_ZN40_INTERNAL_5dc4933b_4_k_cu_f269dc76_274684cuda3std3__48in_placeE:
	.zero		1
	.type		_ZN40_INTERNAL_5dc4933b_4_k_cu_f269dc76_274684cuda3std6ranges3__45__cpo9iter_moveE,@object
	.size		_ZN40_INTERNAL_5dc4933b_4_k_cu_f269dc76_274684cuda3std6ranges3__45__cpo9iter_moveE,(_ZN40_INTERNAL_5dc4933b_4_k_cu_f269dc76_274684cuda3std3__45__cpo5beginE - _ZN40_INTERNAL_5dc4933b_4_k_cu_f269dc76_274684cuda3std6ranges3__45__cpo9iter_moveE)
_ZN40_INTERNAL_5dc4933b_4_k_cu_f269dc76_274684cuda3std6ranges3__45__cpo9iter_moveE:
	.zero		1
	.type		_ZN40_INTERNAL_5dc4933b_4_k_cu_f269dc76_274684cuda3std3__45__cpo5beginE,@object
	.size		_ZN40_INTERNAL_5dc4933b_4_k_cu_f269dc76_274684cuda3std3__45__cpo5beginE,(_ZN40_INTERNAL_5dc4933b_4_k_cu_f269dc76_274684cuda3std3__442_GLOBAL__N__5dc4933b_4_k_cu_f269dc76_274686ignoreE - _ZN40_INTERNAL_5dc4933b_4_k_cu_f269dc76_274684cuda3std3__45__cpo5beginE)
_ZN40_INTERNAL_5dc4933b_4_k_cu_f269dc76_274684cuda3std3__45__cpo5beginE:
	.zero		1
	.type		_ZN40_INTERNAL_5dc4933b_4_k_cu_f269dc76_274684cuda3std3__442_GLOBAL__N__5dc4933b_4_k_cu_f269dc76_274686ignoreE,@object
	.size		_ZN40_INTERNAL_5dc4933b_4_k_cu_f269dc76_274684cuda3std3__442_GLOBAL__N__5dc4933b_4_k_cu_f269dc76_274686ignoreE,(_ZN40_INTERNAL_5dc4933b_4_k_cu_f269dc76_274684cute7productE - _ZN40_INTERNAL_5dc4933b_4_k_cu_f269dc76_274684cuda3std3__442_GLOBAL__N__5dc4933b_4_k_cu_f269dc76_274686ignoreE)
_ZN40_INTERNAL_5dc4933b_4_k_cu_f269dc76_274684cuda3std3__442_GLOBAL__N__5dc4933b_4_k_cu_f269dc76_274686ignoreE:
	.zero		1
	.type		_ZN40_INTERNAL_5dc4933b_4_k_cu_f269dc76_274684cute7productE,@object
	.size		_ZN40_INTERNAL_5dc4933b_4_k_cu_f269dc76_274684cute7productE,(_ZN40_INTERNAL_5dc4933b_4_k_cu_f269dc76_274684cuda3std3__45__cpo3endE - _ZN40_INTERNAL_5dc4933b_4_k_cu_f269dc76_274684cute7productE)
_ZN40_INTERNAL_5dc4933b_4_k_cu_f269dc76_274684cute7productE:
	.zero		1
	.type		_ZN40_INTERNAL_5dc4933b_4_k_cu_f269dc76_274684cuda3std3__45__cpo3endE,@object
	.size		_ZN40_INTERNAL_5dc4933b_4_k_cu_f269dc76_274684cuda3std3__45__cpo3endE,(_ZN40_INTERNAL_5dc4933b_4_k_cu_f269dc76_274684cuda3std3__419piecewise_constructE - _ZN40_INTERNAL_5dc4933b_4_k_cu_f269dc76_274684cuda3std3__45__cpo3endE)
_ZN40_INTERNAL_5dc4933b_4_k_cu_f269dc76_274684cuda3std3__45__cpo3endE:
	.zero		1
	.type		_ZN40_INTERNAL_5dc4933b_4_k_cu_f269dc76_274684cuda3std3__419piecewise_constructE,@object
	.size		_ZN40_INTERNAL_5dc4933b_4_k_cu_f269dc76_274684cuda3std3__419piecewise_constructE,(_ZN40_INTERNAL_5dc4933b_4_k_cu_f269dc76_274684cuda3std3__45__cpo4cendE - _ZN40_INTERNAL_5dc4933b_4_k_cu_f269dc76_274684cuda3std3__419piecewise_constructE)
_ZN40_INTERNAL_5dc4933b_4_k_cu_f269dc76_274684cuda3std3__419piecewise_constructE:
	.zero		1
	.type		_ZN40_INTERNAL_5dc4933b_4_k_cu_f269dc76_274684cuda3std3__45__cpo4cendE,@object
	.size		_ZN40_INTERNAL_5dc4933b_4_k_cu_f269dc76_274684cuda3std3__45__cpo4cendE,(_ZN40_INTERNAL_5dc4933b_4_k_cu_f269dc76_274684cuda3std6ranges3__45__cpo4swapE - _ZN40_INTERNAL_5dc4933b_4_k_cu_f269dc76_274684cuda3std3__45__cpo4cendE)
_ZN40_INTERNAL_5dc4933b_4_k_cu_f269dc76_274684cuda3std3__45__cpo4cendE:
	.zero		1
	.type		_ZN40_INTERNAL_5dc4933b_4_k_cu_f269dc76_274684cuda3std6ranges3__45__cpo4swapE,@object
	.size		_ZN40_INTERNAL_5dc4933b_4_k_cu_f269dc76_274684cuda3std6ranges3__45__cpo4swapE,(.L_8 - _ZN40_INTERNAL_5dc4933b_4_k_cu_f269dc76_274684cuda3std6ranges3__45__cpo4swapE)
_ZN40_INTERNAL_5dc4933b_4_k_cu_f269dc76_274684cuda3std6ranges3__45__cpo4swapE:
	.zero		1
.L_8:


//--------------------- .nv.constant0._ZN7cutlass13device_kernelINS_4gemm6kernel13GemmUniversalIN4cute5tupleIJiiiiEEENS1_10collective13CollectiveMmaINS1_34MainloopSm90TmaGmmaWarpSpecializedILi2ENS5_IJNS4_1CILi8EEENSA_ILi1EEESC_EEENS1_35KernelTmaWarpSpecializedCooperativeEEENS5_IJNSA_ILi256EEENSA_ILi64EEESH_EEENS_10tfloat32_tENS5_IJlSC_lEEESJ_SK_NS4_8TiledMMAINS4_8MMA_AtomIJNS4_4SM904GMMA29MMA_64x64x8_F32TF32TF32_SS_TNILNSO_7ScaleInE1ELSQ_1EEEEEENS4_6LayoutINS5_IJNSA_ILi2EEESC_SC_EEENS5_IJSC_NSA_ILi0EEESW_EEEEENS5_IJNS4_10UnderscoreESZ_SZ_EEEEENS4_13SM90_TMA_LOADENS4_14ComposedLayoutINS4_7SwizzleILi3ELi4ELi3EEENS4_18smem_ptr_flag_bitsILi32EEENST_INS5_IJSB_NSA_ILi32EEEEEENS5_IJS18_SC_EEEEEEEvNS4_8identityENS4_23SM90_TMA_LOAD_MULTICASTES1C_vS1D_EENS_8epilogue10collective6detail29Sm90TmaWarpSpecializedAdapterINS1H_15DefaultEpilogueISJ_SK_SK_NS1G_6thread17LinearCombinationISJ_Li1EffLNS1L_9ScaleType4KindE0ELNS_15FloatRoundStyleE2ESJ_EENS1_15EpilogueDefaultEEEEEvvEEEEvNT_6ParamsE --------------------------
	.section	.nv.constant0._ZN7cutlass13device_kernelINS_4gemm6kernel13GemmUniversalIN4cute5tupleIJiiiiEEENS1_10collective13CollectiveMmaINS1_34MainloopSm90TmaGmmaWarpSpecializedILi2ENS5_IJNS4_1CILi8EEENSA_ILi1EEESC_EEENS1_35KernelTmaWarpSpecializedCooperativeEEENS5_IJNSA_ILi256EEENSA_ILi64EEESH_EEENS_10tfloat32_tENS5_IJlSC_lEEESJ_SK_NS4_8TiledMMAINS4_8MMA_AtomIJNS4_4SM904GMMA29MMA_64x64x8_F32TF32TF32_SS_TNILNSO_7ScaleInE1ELSQ_1EEEEEENS4_6LayoutINS5_IJNSA_ILi2EEESC_SC_EEENS5_IJSC_NSA_ILi0EEESW_EEEEENS5_IJNS4_10UnderscoreESZ_SZ_EEEEENS4_13SM90_TMA_LOADENS4_14ComposedLayoutINS4_7SwizzleILi3ELi4ELi3EEENS4_18smem_ptr_flag_bitsILi32EEENST_INS5_IJSB_NSA_ILi32EEEEEENS5_IJS18_SC_EEEEEEEvNS4_8identityENS4_23SM90_TMA_LOAD_MULTICASTES1C_vS1D_EENS_8epilogue10collective6detail29Sm90TmaWarpSpecializedAdapterINS1H_15DefaultEpilogueISJ_SK_SK_NS1G_6thread17LinearCombinationISJ_Li1EffLNS1L_9ScaleType4KindE0ELNS_15FloatRoundStyleE2ESJ_EENS1_15EpilogueDefaultEEEEEvvEEEEvNT_6ParamsE,"a",@progbits
	.sectionflags	@""
	.align	4
.nv.constant0._ZN7cutlass13device_kernelINS_4gemm6kernel13GemmUniversalIN4cute5tupleIJiiiiEEENS1_10collective13CollectiveMmaINS1_34MainloopSm90TmaGmmaWarpSpecializedILi2ENS5_IJNS4_1CILi8EEENSA_ILi1EEESC_EEENS1_35KernelTmaWarpSpecializedCooperativeEEENS5_IJNSA_ILi256EEENSA_ILi64EEESH_EEENS_10tfloat32_tENS5_IJlSC_lEEESJ_SK_NS4_8TiledMMAINS4_8MMA_AtomIJNS4_4SM904GMMA29MMA_64x64x8_F32TF32TF32_SS_TNILNSO_7ScaleInE1ELSQ_1EEEEEENS4_6LayoutINS5_IJNSA_ILi2EEESC_SC_EEENS5_IJSC_NSA_ILi0EEESW_EEEEENS5_IJNS4_10UnderscoreESZ_SZ_EEEEENS4_13SM90_TMA_LOADENS4_14ComposedLayoutINS4_7SwizzleILi3ELi4ELi3EEENS4_18smem_ptr_flag_bitsILi32EEENST_INS5_IJSB_NSA_ILi32EEEEEENS5_IJS18_SC_EEEEEEEvNS4_8identityENS4_23SM90_TMA_LOAD_MULTICASTES1C_vS1D_EENS_8epilogue10collective6detail29Sm90TmaWarpSpecializedAdapterINS1H_15DefaultEpilogueISJ_SK_SK_NS1G_6thread17LinearCombinationISJ_Li1EffLNS1L_9ScaleType4KindE0ELNS_15FloatRoundStyleE2ESJ_EENS1_15EpilogueDefaultEEEEEvvEEEEvNT_6ParamsE:
	.zero		1664


//--------------------- SYMBOLS --------------------------

	.type		.nv.reservedSmem.offset0,@object
	.size		.nv.reservedSmem.offset0,0x4
	.type		__assertfail,@function
